// auto-generated by cutlass_sweep.gemm — config: {"arch": "sm_90", "cluster_m": 1, "cluster_n": 1, "dtype": "int8", "dtype_b": "int8", "layout": "nt", "stages": 6, "tile_k": 32, "tile_m": 256, "tile_n": 128}
#include "cutlass/cutlass.h"
#include "cutlass/gemm/collective/collective_builder.hpp"
#include "cutlass/gemm/device/gemm_universal_adapter.h"
#include "cutlass/gemm/kernel/gemm_universal.hpp"
#include "cutlass/epilogue/collective/collective_builder.hpp"

using ElemA = int8_t;
using ElemB = int8_t;
using ElemCD = int8_t;
using Acc  = int32_t;
using TileShape    = cute::Shape<cute::_256, cute::_128, cute::_32>;
using ClusterShape = cute::Shape<cute::_1, cute::_1, cute::_1>;

using CollectiveEpilogue = typename cutlass::epilogue::collective::CollectiveBuilder<
    cutlass::arch::Sm90, cutlass::arch::OpClassTensorOp,
    TileShape, ClusterShape,
    cutlass::epilogue::collective::EpilogueTileAuto,
    Acc, Acc,
    ElemCD, cutlass::layout::RowMajor, 128 / cutlass::sizeof_bits<ElemCD>::value,
    ElemCD, cutlass::layout::RowMajor, 128 / cutlass::sizeof_bits<ElemCD>::value,
    cutlass::epilogue::collective::EpilogueScheduleAuto
  >::CollectiveOp;

using CollectiveMainloop = typename cutlass::gemm::collective::CollectiveBuilder<
    cutlass::arch::Sm90, cutlass::arch::OpClassTensorOp,
    ElemA, cutlass::layout::RowMajor, 128 / cutlass::sizeof_bits<ElemA>::value,
    ElemB, cutlass::layout::ColumnMajor, 128 / cutlass::sizeof_bits<ElemB>::value,
    Acc,
    TileShape, ClusterShape,
    cutlass::gemm::collective::StageCount<6>,
    cutlass::gemm::collective::KernelScheduleAuto
  >::CollectiveOp;

using GemmKernel = cutlass::gemm::kernel::GemmUniversal<
    cute::Shape<int,int,int,int>,
    CollectiveMainloop,
    CollectiveEpilogue
>;
using Gemm = cutlass::gemm::device::GemmUniversalAdapter<GemmKernel>;

// Force the device kernel symbol into the cubin without needing a host main.
auto* _anchor = &cutlass::device_kernel<GemmKernel>;


// ===== COMPILED SASS (sm_90a) =====

	.target	sm_90a

	.elftype	@"ET_EXEC"


//--------------------- .note.nv.tkinfo           --------------------------
	.section	.note.nv.tkinfo,"",@"SHT_NOTE"
	.sectionflags	@"SHF_NOTE_NV_TKINFO"
	.tkinfo
        /*0018*/ 	.word	0x00000002
        /*0030*/ 	.string	""
        /*0030*/ 	.string	"ptxas"
        /*0030*/ 	.string	"Cuda compilation tools, release 13.0, V13.0.88"
        /*0030*/ 	.string	"Build cuda_13.0.r13.0/compiler.36424714_0"
        /*0030*/ 	.string	"-arch sm_90a -m 64 "



//--------------------- .note.nv.cuinfo           --------------------------
	.section	.note.nv.cuinfo,"",@"SHT_NOTE"
	.sectionflags	@"SHF_NOTE_NV_CUINFO"
        /*0018*/ 	.short	0x0002
        /*001a*/ 	.short	0x005a
        /*001c*/ 	.short	0x0082
	.zero		2


//--------------------- .nv.info                  --------------------------
	.section	.nv.info,"",@"SHT_CUDA_INFO"
	.align	4


	//----- nvinfo : EIATTR_REGCOUNT
	.align		4
        /*0000*/ 	.byte	0x04, 0x2f
        /*0002*/ 	.short	(.L_15 - .L_14)
	.align		4
.L_14:
        /*0004*/ 	.word	index@(_ZN7cutlass13device_kernelINS_4gemm6kernel13GemmUniversalIN4cute5tupleIJiiiiEEENS1_10collective13CollectiveMmaINS1_34MainloopSm90TmaGmmaWarpSpecializedILi6ENS5_IJNS4_1CILi1EEESB_SB_EEENS1_35KernelTmaWarpSpecializedCooperativeEEENS5_IJNSA_ILi256EEENSA_ILi128EEENSA_ILi32EEEEEEaNS5_IJlSB_lEEEaSJ_NS4_8TiledMMAINS4_8MMA_AtomIJNS4_4SM904GMMA27MMA_64x128x32_S32S8S8_SS_TNEEEENS4_6LayoutINS5_IJNSA_ILi2EEESB_SB_EEENS5_IJSB_NSA_ILi0EEEST_EEEEENS5_IJNS4_10UnderscoreESW_SW_EEEEENS4_13SM90_TMA_LOADENS4_14ComposedLayoutINS4_7SwizzleILi1ELi4ELi3EEENS4_18smem_ptr_flag_bitsILi8EEENSQ_INS5_IJNSA_ILi8EEESH_EEENS5_IJSH_SB_EEEEEEEvNS4_8identityESZ_S19_vS1A_EENS_8epilogue10collective6detail29Sm90TmaWarpSpecializedAdapterINS1D_15DefaultEpilogueIaSJ_SJ_NS1C_6thread17LinearCombinationIaLi1EiiLNS1H_9ScaleType4KindE0ELNS_15FloatRoundStyleE2EaEENS1_15EpilogueDefaultEEEEEvvEEEEvNT_6ParamsE)
        /*0008*/ 	.word	0x000000a8


	//----- nvinfo : EIATTR_FRAME_SIZE
	.align		4
.L_15:
        /*000c*/ 	.byte	0x04, 0x11
        /*000e*/ 	.short	(.L_17 - .L_16)
	.align		4
.L_16:
        /*0010*/ 	.word	index@(_ZN7cutlass13device_kernelINS_4gemm6kernel13GemmUniversalIN4cute5tupleIJiiiiEEENS1_10collective13CollectiveMmaINS1_34MainloopSm90TmaGmmaWarpSpecializedILi6ENS5_IJNS4_1CILi1EEESB_SB_EEENS1_35KernelTmaWarpSpecializedCooperativeEEENS5_IJNSA_ILi256EEENSA_ILi128EEENSA_ILi32EEEEEEaNS5_IJlSB_lEEEaSJ_NS4_8TiledMMAINS4_8MMA_AtomIJNS4_4SM904GMMA27MMA_64x128x32_S32S8S8_SS_TNEEEENS4_6LayoutINS5_IJNSA_ILi2EEESB_SB_EEENS5_IJSB_NSA_ILi0EEEST_EEEEENS5_IJNS4_10UnderscoreESW_SW_EEEEENS4_13SM90_TMA_LOADENS4_14ComposedLayoutINS4_7SwizzleILi1ELi4ELi3EEENS4_18smem_ptr_flag_bitsILi8EEENSQ_INS5_IJNSA_ILi8EEESH_EEENS5_IJSH_SB_EEEEEEEvNS4_8identityESZ_S19_vS1A_EENS_8epilogue10collective6detail29Sm90TmaWarpSpecializedAdapterINS1D_15DefaultEpilogueIaSJ_SJ_NS1C_6thread17LinearCombinationIaLi1EiiLNS1H_9ScaleType4KindE0ELNS_15FloatRoundStyleE2EaEENS1_15EpilogueDefaultEEEEEvvEEEEvNT_6ParamsE)
        /*0014*/ 	.word	0x00000000


	//----- nvinfo : EIATTR_MIN_STACK_SIZE
	.align		4
.L_17:
        /*0018*/ 	.byte	0x04, 0x12
        /*001a*/ 	.short	(.L_19 - .L_18)
	.align		4
.L_18:
        /*001c*/ 	.word	index@(_ZN7cutlass13device_kernelINS_4gemm6kernel13GemmUniversalIN4cute5tupleIJiiiiEEENS1_10collective13CollectiveMmaINS1_34MainloopSm90TmaGmmaWarpSpecializedILi6ENS5_IJNS4_1CILi1EEESB_SB_EEENS1_35KernelTmaWarpSpecializedCooperativeEEENS5_IJNSA_ILi256EEENSA_ILi128EEENSA_ILi32EEEEEEaNS5_IJlSB_lEEEaSJ_NS4_8TiledMMAINS4_8MMA_AtomIJNS4_4SM904GMMA27MMA_64x128x32_S32S8S8_SS_TNEEEENS4_6LayoutINS5_IJNSA_ILi2EEESB_SB_EEENS5_IJSB_NSA_ILi0EEEST_EEEEENS5_IJNS4_10UnderscoreESW_SW_EEEEENS4_13SM90_TMA_LOADENS4_14ComposedLayoutINS4_7SwizzleILi1ELi4ELi3EEENS4_18smem_ptr_flag_bitsILi8EEENSQ_INS5_IJNSA_ILi8EEESH_EEENS5_IJSH_SB_EEEEEEEvNS4_8identityESZ_S19_vS1A_EENS_8epilogue10collective6detail29Sm90TmaWarpSpecializedAdapterINS1D_15DefaultEpilogueIaSJ_SJ_NS1C_6thread17LinearCombinationIaLi1EiiLNS1H_9ScaleType4KindE0ELNS_15FloatRoundStyleE2EaEENS1_15EpilogueDefaultEEEEEvvEEEEvNT_6ParamsE)
        /*0020*/ 	.word	0x00000000
.L_19:


//--------------------- .nv.compat                --------------------------
	.section	.nv.compat,"",@"SHT_CUDA_COMPAT_INFO"
	.align	4
        /*0000*/ 	.byte	0x02, 0x09, 0x01, 0x00, 0x02, 0x02, 0x04, 0x00, 0x02, 0x05, 0x05, 0x00, 0x03, 0x07, 0x01, 0x01
        /*0010*/ 	.byte	0x02, 0x03, 0x01, 0x00, 0x02, 0x06, 0x01, 0x00, 0x04, 0x0b, 0x08, 0x00, 0x00, 0x00, 0x00, 0x00
        /*0020*/ 	.byte	0x00, 0x00, 0x00, 0x00


//--------------------- .nv.info._ZN7cutlass13device_kernelINS_4gemm6kernel13GemmUniversalIN4cute5tupleIJiiiiEEENS1_10collective13CollectiveMmaINS1_34MainloopSm90TmaGmmaWarpSpecializedILi6ENS5_IJNS4_1CILi1EEESB_SB_EEENS1_35KernelTmaWarpSpecializedCooperativeEEENS5_IJNSA_ILi256EEENSA_ILi128EEENSA_ILi32EEEEEEaNS5_IJlSB_lEEEaSJ_NS4_8TiledMMAINS4_8MMA_AtomIJNS4_4SM904GMMA27MMA_64x128x32_S32S8S8_SS_TNEEEENS4_6LayoutINS5_IJNSA_ILi2EEESB_SB_EEENS5_IJSB_NSA_ILi0EEEST_EEEEENS5_IJNS4_10UnderscoreESW_SW_EEEEENS4_13SM90_TMA_LOADENS4_14ComposedLayoutINS4_7SwizzleILi1ELi4ELi3EEENS4_18smem_ptr_flag_bitsILi8EEENSQ_INS5_IJNSA_ILi8EEESH_EEENS5_IJSH_SB_EEEEEEEvNS4_8identityESZ_S19_vS1A_EENS_8epilogue10collective6detail29Sm90TmaWarpSpecializedAdapterINS1D_15DefaultEpilogueIaSJ_SJ_NS1C_6thread17LinearCombinationIaLi1EiiLNS1H_9ScaleType4KindE0ELNS_15FloatRoundStyleE2EaEENS1_15EpilogueDefaultEEEEEvvEEEEvNT_6ParamsE --------------------------
	.section	.nv.info._ZN7cutlass13device_kernelINS_4gemm6kernel13GemmUniversalIN4cute5tupleIJiiiiEEENS1_10collective13CollectiveMmaINS1_34MainloopSm90TmaGmmaWarpSpecializedILi6ENS5_IJNS4_1CILi1EEESB_SB_EEENS1_35KernelTmaWarpSpecializedCooperativeEEENS5_IJNSA_ILi256EEENSA_ILi128EEENSA_ILi32EEEEEEaNS5_IJlSB_lEEEaSJ_NS4_8TiledMMAINS4_8MMA_AtomIJNS4_4SM904GMMA27MMA_64x128x32_S32S8S8_SS_TNEEEENS4_6LayoutINS5_IJNSA_ILi2EEESB_SB_EEENS5_IJSB_NSA_ILi0EEEST_EEEEENS5_IJNS4_10UnderscoreESW_SW_EEEEENS4_13SM90_TMA_LOADENS4_14ComposedLayoutINS4_7SwizzleILi1ELi4ELi3EEENS4_18smem_ptr_flag_bitsILi8EEENSQ_INS5_IJNSA_ILi8EEESH_EEENS5_IJSH_SB_EEEEEEEvNS4_8identityESZ_S19_vS1A_EENS_8epilogue10collective6detail29Sm90TmaWarpSpecializedAdapterINS1D_15DefaultEpilogueIaSJ_SJ_NS1C_6thread17LinearCombinationIaLi1EiiLNS1H_9ScaleType4KindE0ELNS_15FloatRoundStyleE2EaEENS1_15EpilogueDefaultEEEEEvvEEEEvNT_6ParamsE,"",@"SHT_CUDA_INFO"
	.sectionflags	@""
	.align	4


	//----- nvinfo : EIATTR_CUDA_API_VERSION
	.align		4
        /*0000*/ 	.byte	0x04, 0x37
        /*0002*/ 	.short	(.L_21 - .L_20)
.L_20:
        /*0004*/ 	.word	0x00000082


	//----- nvinfo : EIATTR_KPARAM_INFO
	.align		4
.L_21:
        /*0008*/ 	.byte	0x04, 0x17
        /*000a*/ 	.short	(.L_23 - .L_22)
.L_22:
        /*000c*/ 	.word	0x00000000
        /*0010*/ 	.short	0x0000
        /*0012*/ 	.short	0x0070
        /*0014*/ 	.byte	0x00, 0xf0, 0x01, 0x10


	//----- nvinfo : EIATTR_SPARSE_MMA_MASK
	.align		4
.L_23:
        /*0018*/ 	.byte	0x03, 0x50
        /*001a*/ 	.short	0x0000


	//----- nvinfo : EIATTR_MAXREG_COUNT
	.align		4
        /*001c*/ 	.byte	0x03, 0x1b
        /*001e*/ 	.short	0x00a8


	//----- nvinfo : EIATTR_NUM_BARRIERS
	.align		4
        /*0020*/ 	.byte	0x02, 0x4c
        /*0022*/ 	.byte	0x01
	.zero		1


	//----- nvinfo : EIATTR_EXTERNS
	.align		4
        /*0024*/ 	.byte	0x04, 0x0f
        /*0026*/ 	.short	(.L_25 - .L_24)


	//   ....[0]....
	.align		4
.L_24:
        /*0028*/ 	.word	index@(__assertfail)


	//----- nvinfo : EIATTR_MERCURY_ISA_VERSION
	.align		4
.L_25:
        /*002c*/ 	.byte	0x03, 0x5f
        /*002e*/ 	.short	0x0101


	//----- nvinfo : EIATTR_INT_WARP_WIDE_INSTR_OFFSETS
	.align		4
        /*0030*/ 	.byte	0x04, 0x31
        /*0032*/ 	.short	(.L_27 - .L_26)


	//   ....[0]....
.L_26:
        /*0034*/ 	.word	0x000003f0


	//   ....[1]....
        /*0038*/ 	.word	0x00000420


	//   ....[2]....
        /*003c*/ 	.word	0x00000500


	//----- nvinfo : EIATTR_COOP_GROUP_MASK_REGIDS
	.align		4
.L_27:
        /*0040*/ 	.byte	0x04, 0x29
        /*0042*/ 	.short	(.L_29 - .L_28)


	//   ....[0]....
.L_28:
        /*0044*/ 	.word	0xffffffff


	//   ....[1]....
        /*0048*/ 	.word	0xffffffff


	//   ....[2]....
        /*004c*/ 	.word	0xffffffff


	//   ....[3]....
        /*0050*/ 	.word	0xffffffff


	//   ....[4]....
        /*0054*/ 	.word	0xffffffff


	//----- nvinfo : EIATTR_COOP_GROUP_INSTR_OFFSETS
	.align		4
.L_29:
        /*0058*/ 	.byte	0x04, 0x28
        /*005a*/ 	.short	(.L_31 - .L_30)


	//   ....[0]....
.L_30:
        /*005c*/ 	.word	0x00000060


	//   ....[1]....
        /*0060*/ 	.word	0x00000070


	//   ....[2]....
        /*0064*/ 	.word	0x00000130


	//   ....[3]....
        /*0068*/ 	.word	0x00000300


	//   ....[4]....
        /*006c*/ 	.word	0x00000fb0


	//----- nvinfo : EIATTR_REG_RECONFIG
	.align		4
.L_31:
        /*0070*/ 	.byte	0x01, 0x54
	.zero		2


	//----- nvinfo : EIATTR_SYSCALL_OFFSETS
	.align		4
        /*0074*/ 	.byte	0x04, 0x46
        /*0076*/ 	.short	(.L_33 - .L_32)


	//   ....[0]....
.L_32:
        /*0078*/ 	.word	0x00001180


	//----- nvinfo : EIATTR_MBARRIER_INSTR_OFFSETS
	.align		4
.L_33:
        /*007c*/ 	.byte	0x04, 0x39
        /*007e*/ 	.short	(.L_35 - .L_34)


	//   ....[0]....
.L_34:
        /*0080*/ 	.word	0x00000230
        /*0084*/ 	.word	0x000000ff
        /*0088*/ 	.word	0x00000000
        /*008c*/ 	.short	0x0100
        /*008e*/ 	.byte	0x08
	.zero		1


	//   ....[1]....
        /*0090*/ 	.word	0x00000240
        /*0094*/ 	.word	0x000000ff
        /*0098*/ 	.word	0x00000030
        /*009c*/ 	.short	0x0100
        /*009e*/ 	.byte	0x08
	.zero		1


	//   ....[2]....
        /*00a0*/ 	.word	0x00000250
        /*00a4*/ 	.word	0x000000ff
        /*00a8*/ 	.word	0x00000008
        /*00ac*/ 	.short	0x0100
        /*00ae*/ 	.byte	0x08
	.zero		1


	//   ....[3]....
        /*00b0*/ 	.word	0x00000260
        /*00b4*/ 	.word	0x000000ff
        /*00b8*/ 	.word	0x00000038
        /*00bc*/ 	.short	0x0100
        /*00be*/ 	.byte	0x08
	.zero		1


	//   ....[4]....
        /*00c0*/ 	.word	0x00000270
        /*00c4*/ 	.word	0x000000ff
        /*00c8*/ 	.word	0x00000010
        /*00cc*/ 	.short	0x0100
        /*00ce*/ 	.byte	0x08
	.zero		1


	//   ....[5]....
        /*00d0*/ 	.word	0x00000280
        /*00d4*/ 	.word	0x000000ff
        /*00d8*/ 	.word	0x00000040
        /*00dc*/ 	.short	0x0100
        /*00de*/ 	.byte	0x08
	.zero		1


	//   ....[6]....
        /*00e0*/ 	.word	0x00000290
        /*00e4*/ 	.word	0x000000ff
        /*00e8*/ 	.word	0x00000018
        /*00ec*/ 	.short	0x0100
        /*00ee*/ 	.byte	0x08
	.zero		1


	//   ....[7]....
        /*00f0*/ 	.word	0x000002a0
        /*00f4*/ 	.word	0x000000ff
        /*00f8*/ 	.word	0x00000048
        /*00fc*/ 	.short	0x0100
        /*00fe*/ 	.byte	0x08
	.zero		1


	//   ....[8]....
        /*0100*/ 	.word	0x000002b0
        /*0104*/ 	.word	0x000000ff
        /*0108*/ 	.word	0x00000020
        /*010c*/ 	.short	0x0100
        /*010e*/ 	.byte	0x08
	.zero		1


	//   ....[9]....
        /*0110*/ 	.word	0x000002c0
        /*0114*/ 	.word	0x000000ff
        /*0118*/ 	.word	0x00000050
        /*011c*/ 	.short	0x0100
        /*011e*/ 	.byte	0x08
	.zero		1


	//   ....[10]....
        /*0120*/ 	.word	0x000002d0
        /*0124*/ 	.word	0x000000ff
        /*0128*/ 	.word	0x00000028
        /*012c*/ 	.short	0x0100
        /*012e*/ 	.byte	0x08
	.zero		1


	//   ....[11]....
        /*0130*/ 	.word	0x000002e0
        /*0134*/ 	.word	0x000000ff
        /*0138*/ 	.word	0x00000058
        /*013c*/ 	.short	0x0100
        /*013e*/ 	.byte	0x08
	.zero		1


	//   ....[12]....
        /*0140*/ 	.word	0x00000570
        /*0144*/ 	.word	0x000000ff
        /*0148*/ 	.word	0x00000070
        /*014c*/ 	.short	0x0100
        /*014e*/ 	.byte	0x06
	.zero		1


	//   ....[13]....
        /*0150*/ 	.word	0x000005d0
        /*0154*/ 	.word	0x000000ff
        /*0158*/ 	.word	0x00000078
        /*015c*/ 	.short	0x0100
        /*015e*/ 	.byte	0x06
	.zero		1


	//   ....[14]....
        /*0160*/ 	.word	0x00001250
        /*0164*/ 	.word	0x00000003
        /*0168*/ 	.word	0x00000000
        /*016c*/ 	.short	0x010a
        /*016e*/ 	.byte	0x3f
	.zero		1


	//   ....[15]....
        /*0170*/ 	.word	0x00001290
        /*0174*/ 	.word	0x00000003
        /*0178*/ 	.word	0x00000000
        /*017c*/ 	.short	0x010a
        /*017e*/ 	.byte	0x3f
	.zero		1


	//   ....[16]....
        /*0180*/ 	.word	0x00001530
        /*0184*/ 	.word	0x00000005
        /*0188*/ 	.word	0x00000000
        /*018c*/ 	.short	0x010a
        /*018e*/ 	.byte	0x3f
	.zero		1


	//   ....[17]....
        /*0190*/ 	.word	0x00001570
        /*0194*/ 	.word	0x00000005
        /*0198*/ 	.word	0x00000000
        /*019c*/ 	.short	0x010a
        /*019e*/ 	.byte	0x3f
	.zero		1


	//   ....[18]....
        /*01a0*/ 	.word	0x000016b0
        /*01a4*/ 	.word	0x00000004
        /*01a8*/ 	.word	0x00000000
        /*01ac*/ 	.short	0x0101
        /*01ae*/ 	.byte	0x3f
	.zero		1


	//   ....[19]....
        /*01b0*/ 	.word	0x00001890
        /*01b4*/ 	.word	0x00000000
        /*01b8*/ 	.word	0x00000000
        /*01bc*/ 	.short	0x0101
        /*01be*/ 	.byte	0x3f
	.zero		1


	//   ....[20]....
        /*01c0*/ 	.word	0x00008f60
        /*01c4*/ 	.word	0x0000000e
        /*01c8*/ 	.word	0x00000030
        /*01cc*/ 	.short	0x010a
        /*01ce*/ 	.byte	0x3f
	.zero		1


	//   ....[21]....
        /*01d0*/ 	.word	0x000092e0
        /*01d4*/ 	.word	0x00000006
        /*01d8*/ 	.word	0x00000078
        /*01dc*/ 	.short	0x0101
        /*01de*/ 	.byte	0x3f
	.zero		1


	//   ....[22]....
        /*01e0*/ 	.word	0x00009a10
        /*01e4*/ 	.word	0x00000007
        /*01e8*/ 	.word	0x00000000
        /*01ec*/ 	.short	0x010a
        /*01ee*/ 	.byte	0x3f
	.zero		1


	//   ....[23]....
        /*01f0*/ 	.word	0x00009a90
        /*01f4*/ 	.word	0x00000009
        /*01f8*/ 	.word	0x00000000
        /*01fc*/ 	.short	0x010a
        /*01fe*/ 	.byte	0x3f
	.zero		1


	//   ....[24]....
        /*0200*/ 	.word	0x00009b20
        /*0204*/ 	.word	0x00000006
        /*0208*/ 	.word	0x00000000
        /*020c*/ 	.short	0x010a
        /*020e*/ 	.byte	0x3f
	.zero		1


	//   ....[25]....
        /*0210*/ 	.word	0x00009bb0
        /*0214*/ 	.word	0x00000009
        /*0218*/ 	.word	0x00000000
        /*021c*/ 	.short	0x010a
        /*021e*/ 	.byte	0x3f
	.zero		1


	//   ....[26]....
        /*0220*/ 	.word	0x00009c40
        /*0224*/ 	.word	0x00000006
        /*0228*/ 	.word	0x00000000
        /*022c*/ 	.short	0x010a
        /*022e*/ 	.byte	0x3f
	.zero		1


	//   ....[27]....
        /*0230*/ 	.word	0x00009cd0
        /*0234*/ 	.word	0x00000003
        /*0238*/ 	.word	0x00000000
        /*023c*/ 	.short	0x010a
        /*023e*/ 	.byte	0x3f
	.zero		1


	//   ....[28]....
        /*0240*/ 	.word	0x00009d30
        /*0244*/ 	.word	0x00000003
        /*0248*/ 	.word	0x00000000
        /*024c*/ 	.short	0x010a
        /*024e*/ 	.byte	0x3f
	.zero		1


	//   ....[29]....
        /*0250*/ 	.word	0x00009d80
        /*0254*/ 	.word	0x00000005
        /*0258*/ 	.word	0x00000000
        /*025c*/ 	.short	0x010a
        /*025e*/ 	.byte	0x3f
	.zero		1


	//   ....[30]....
        /*0260*/ 	.word	0x00009e50
        /*0264*/ 	.word	0x0000000e
        /*0268*/ 	.word	0x00000030
        /*026c*/ 	.short	0x010a
        /*026e*/ 	.byte	0x3f
	.zero		1


	//   ....[31]....
        /*0270*/ 	.word	0x00009f20
        /*0274*/ 	.word	0x00000007
        /*0278*/ 	.word	0x00000000
        /*027c*/ 	.short	0x010a
        /*027e*/ 	.byte	0x3f
	.zero		1


	//   ....[32]....
        /*0280*/ 	.word	0x00009f70
        /*0284*/ 	.word	0x00000009
        /*0288*/ 	.word	0x00000000
        /*028c*/ 	.short	0x010a
        /*028e*/ 	.byte	0x3f
	.zero		1


	//   ....[33]....
        /*0290*/ 	.word	0x00009fc0
        /*0294*/ 	.word	0x00000006
        /*0298*/ 	.word	0x00000000
        /*029c*/ 	.short	0x010a
        /*029e*/ 	.byte	0x3f
	.zero		1


	//   ....[34]....
        /*02a0*/ 	.word	0x0000a010
        /*02a4*/ 	.word	0x00000009
        /*02a8*/ 	.word	0x00000000
        /*02ac*/ 	.short	0x010a
        /*02ae*/ 	.byte	0x3f
	.zero		1


	//   ....[35]....
        /*02b0*/ 	.word	0x0000a060
        /*02b4*/ 	.word	0x00000006
        /*02b8*/ 	.word	0x00000000
        /*02bc*/ 	.short	0x010a
        /*02be*/ 	.byte	0x3f
	.zero		1


	//----- nvinfo : EIATTR_NUM_MBARRIERS
	.align		4
.L_35:
        /*02c0*/ 	.byte	0x03, 0x38
        /*02c2*/ 	.short	0x000e


	//----- nvinfo : EIATTR_EXIT_INSTR_OFFSETS
	.align		4
        /*02c4*/ 	.byte	0x04, 0x1c
        /*02c6*/ 	.short	(.L_37 - .L_36)


	//   ....[0]....
.L_36:
        /*02c8*/ 	.word	0x00000620


	//   ....[1]....
        /*02cc*/ 	.word	0x00000ef0


	//   ....[2]....
        /*02d0*/ 	.word	0x000085d0


	//   ....[3]....
        /*02d4*/ 	.word	0x00008c00


	//   ....[4]....
        /*02d8*/ 	.word	0x00009d20


	//----- nvinfo : EIATTR_MAX_THREADS
	.align		4
.L_37:
        /*02dc*/ 	.byte	0x04, 0x05
        /*02de*/ 	.short	(.L_39 - .L_38)
.L_38:
        /*02e0*/ 	.word	0x00000180
        /*02e4*/ 	.word	0x00000001
        /*02e8*/ 	.word	0x00000001


	//----- nvinfo : EIATTR_CRS_STACK_SIZE
	.align		4
.L_39:
        /*02ec*/ 	.byte	0x04, 0x1e
        /*02ee*/ 	.short	(.L_41 - .L_40)
.L_40:
        /*02f0*/ 	.word	0x00000000


	//----- nvinfo : EIATTR_CBANK_PARAM_SIZE
	.align		4
.L_41:
        /*02f4*/ 	.byte	0x03, 0x19
        /*02f6*/ 	.short	0x0470


	//----- nvinfo : EIATTR_PARAM_CBANK
	.align		4
        /*02f8*/ 	.byte	0x04, 0x0a
        /*02fa*/ 	.short	(.L_43 - .L_42)
	.align		4
.L_42:
        /*02fc*/ 	.word	index@(.nv.constant0._ZN7cutlass13device_kernelINS_4gemm6kernel13GemmUniversalIN4cute5tupleIJiiiiEEENS1_10collective13CollectiveMmaINS1_34MainloopSm90TmaGmmaWarpSpecializedILi6ENS5_IJNS4_1CILi1EEESB_SB_EEENS1_35KernelTmaWarpSpecializedCooperativeEEENS5_IJNSA_ILi256EEENSA_ILi128EEENSA_ILi32EEEEEEaNS5_IJlSB_lEEEaSJ_NS4_8TiledMMAINS4_8MMA_AtomIJNS4_4SM904GMMA27MMA_64x128x32_S32S8S8_SS_TNEEEENS4_6LayoutINS5_IJNSA_ILi2EEESB_SB_EEENS5_IJSB_NSA_ILi0EEEST_EEEEENS5_IJNS4_10UnderscoreESW_SW_EEEEENS4_13SM90_TMA_LOADENS4_14ComposedLayoutINS4_7SwizzleILi1ELi4ELi3EEENS4_18smem_ptr_flag_bitsILi8EEENSQ_INS5_IJNSA_ILi8EEESH_EEENS5_IJSH_SB_EEEEEEEvNS4_8identityESZ_S19_vS1A_EENS_8epilogue10collective6detail29Sm90TmaWarpSpecializedAdapterINS1D_15DefaultEpilogueIaSJ_SJ_NS1C_6thread17LinearCombinationIaLi1EiiLNS1H_9ScaleType4KindE0ELNS_15FloatRoundStyleE2EaEENS1_15EpilogueDefaultEEEEEvvEEEEvNT_6ParamsE)
        /*0300*/ 	.short	0x0210
        /*0302*/ 	.short	0x0470


	//----- nvinfo : EIATTR_SW_WAR
	.align		4
.L_43:
        /*0304*/ 	.byte	0x04, 0x36
        /*0306*/ 	.short	(.L_45 - .L_44)
.L_44:
        /*0308*/ 	.word	0x00000008
.L_45:


//--------------------- .nv.callgraph             --------------------------
	.section	.nv.callgraph,"",@"SHT_CUDA_CALLGRAPH"
	.align	4
	.sectionentsize	8
	.align		4
        /*0000*/ 	.word	0x00000000
	.align		4
        /*0004*/ 	.word	0xffffffff
	.align		4
        /*0008*/ 	.word	index@(_ZN7cutlass13device_kernelINS_4gemm6kernel13GemmUniversalIN4cute5tupleIJiiiiEEENS1_10collective13CollectiveMmaINS1_34MainloopSm90TmaGmmaWarpSpecializedILi6ENS5_IJNS4_1CILi1EEESB_SB_EEENS1_35KernelTmaWarpSpecializedCooperativeEEENS5_IJNSA_ILi256EEENSA_ILi128EEENSA_ILi32EEEEEEaNS5_IJlSB_lEEEaSJ_NS4_8TiledMMAINS4_8MMA_AtomIJNS4_4SM904GMMA27MMA_64x128x32_S32S8S8_SS_TNEEEENS4_6LayoutINS5_IJNSA_ILi2EEESB_SB_EEENS5_IJSB_NSA_ILi0EEEST_EEEEENS5_IJNS4_10UnderscoreESW_SW_EEEEENS4_13SM90_TMA_LOADENS4_14ComposedLayoutINS4_7SwizzleILi1ELi4ELi3EEENS4_18smem_ptr_flag_bitsILi8EEENSQ_INS5_IJNSA_ILi8EEESH_EEENS5_IJSH_SB_EEEEEEEvNS4_8identityESZ_S19_vS1A_EENS_8epilogue10collective6detail29Sm90TmaWarpSpecializedAdapterINS1D_15DefaultEpilogueIaSJ_SJ_NS1C_6thread17LinearCombinationIaLi1EiiLNS1H_9ScaleType4KindE0ELNS_15FloatRoundStyleE2EaEENS1_15EpilogueDefaultEEEEEvvEEEEvNT_6ParamsE)
	.align		4
        /*000c*/ 	.word	index@(__assertfail)
	.align		4
        /*0010*/ 	.word	0x00000000
	.align		4
        /*0014*/ 	.word	0xfffffffe
	.align		4
        /*0018*/ 	.word	0x00000000
	.align		4
        /*001c*/ 	.word	0xfffffffd
	.align		4
        /*0020*/ 	.word	0x00000000
	.align		4
        /*0024*/ 	.word	0xfffffffc


//--------------------- .nv.constant4             --------------------------
	.section	.nv.constant4,"a",@progbits
	.align	8
	.align		8
.nv.constant4:
        /*0000*/ 	.dword	__assertfail
	.align		8
        /*0008*/ 	.dword	__unnamed_1
	.align		8
        /*0010*/ 	.dword	_ZN40_INTERNAL_ccae0241_4_k_cu_2f00da47_285534cuda3std3__45__cpo5beginE
	.align		8
        /*0018*/ 	.dword	_ZN40_INTERNAL_ccae0241_4_k_cu_2f00da47_285534cuda3std3__45__cpo3endE
	.align		8
        /*0020*/ 	.dword	_ZN40_INTERNAL_ccae0241_4_k_cu_2f00da47_285534cuda3std3__45__cpo6cbeginE
	.align		8
        /*0028*/ 	.dword	_ZN40_INTERNAL_ccae0241_4_k_cu_2f00da47_285534cuda3std3__45__cpo4cendE
	.align		8
        /*0030*/ 	.dword	_ZN40_INTERNAL_ccae0241_4_k_cu_2f00da47_285534cuda3std3__442_GLOBAL__N__ccae0241_4_k_cu_2f00da47_285536ignoreE
	.align		8
        /*0038*/ 	.dword	_ZN40_INTERNAL_ccae0241_4_k_cu_2f00da47_285534cuda3std3__419piecewise_constructE
	.align		8
        /*0040*/ 	.dword	_ZN40_INTERNAL_ccae0241_4_k_cu_2f00da47_285534cuda3std3__48in_placeE
	.align		8
        /*0048*/ 	.dword	_ZN40_INTERNAL_ccae0241_4_k_cu_2f00da47_285534cuda3std6ranges3__45__cpo4swapE
	.align		8
        /*0050*/ 	.dword	_ZN40_INTERNAL_ccae0241_4_k_cu_2f00da47_285534cuda3std6ranges3__45__cpo9iter_moveE
	.align		8
        /*0058*/ 	.dword	_ZN40_INTERNAL_ccae0241_4_k_cu_2f00da47_285534cute7productE
	.align		8
        /*0060*/ 	.dword	_ZN40_INTERNAL_ccae0241_4_k_cu_2f00da47_285534cute1_E
	.align		8
        /*0068*/ 	.dword	$str$22
	.align		8
        /*0070*/ 	.dword	$str$23


//--------------------- .text._ZN7cutlass13device_kernelINS_4gemm6kernel13GemmUniversalIN4cute5tupleIJiiiiEEENS1_10collective13CollectiveMmaINS1_34MainloopSm90TmaGmmaWarpSpecializedILi6ENS5_IJNS4_1CILi1EEESB_SB_EEENS1_35KernelTmaWarpSpecializedCooperativeEEENS5_IJNSA_ILi256EEENSA_ILi128EEENSA_ILi32EEEEEEaNS5_IJlSB_lEEEaSJ_NS4_8TiledMMAINS4_8MMA_AtomIJNS4_4SM904GMMA27MMA_64x128x32_S32S8S8_SS_TNEEEENS4_6LayoutINS5_IJNSA_ILi2EEESB_SB_EEENS5_IJSB_NSA_ILi0EEEST_EEEEENS5_IJNS4_10UnderscoreESW_SW_EEEEENS4_13SM90_TMA_LOADENS4_14ComposedLayoutINS4_7SwizzleILi1ELi4ELi3EEENS4_18smem_ptr_flag_bitsILi8EEENSQ_INS5_IJNSA_ILi8EEESH_EEENS5_IJSH_SB_EEEEEEEvNS4_8identityESZ_S19_vS1A_EENS_8epilogue10collective6detail29Sm90TmaWarpSpecializedAdapterINS1D_15DefaultEpilogueIaSJ_SJ_NS1C_6thread17LinearCombinationIaLi1EiiLNS1H_9ScaleType4KindE0ELNS_15FloatRoundStyleE2EaEENS1_15EpilogueDefaultEEEEEvvEEEEvNT_6ParamsE --------------------------
	.section	.text._ZN7cutlass13device_kernelINS_4gemm6kernel13GemmUniversalIN4cute5tupleIJiiiiEEENS1_10collective13CollectiveMmaINS1_34MainloopSm90TmaGmmaWarpSpecializedILi6ENS5_IJNS4_1CILi1EEESB_SB_EEENS1_35KernelTmaWarpSpecializedCooperativeEEENS5_IJNSA_ILi256EEENSA_ILi128EEENSA_ILi32EEEEEEaNS5_IJlSB_lEEEaSJ_NS4_8TiledMMAINS4_8MMA_AtomIJNS4_4SM904GMMA27MMA_64x128x32_S32S8S8_SS_TNEEEENS4_6LayoutINS5_IJNSA_ILi2EEESB_SB_EEENS5_IJSB_NSA_ILi0EEEST_EEEEENS5_IJNS4_10UnderscoreESW_SW_EEEEENS4_13SM90_TMA_LOADENS4_14ComposedLayoutINS4_7SwizzleILi1ELi4ELi3EEENS4_18smem_ptr_flag_bitsILi8EEENSQ_INS5_IJNSA_ILi8EEESH_EEENS5_IJSH_SB_EEEEEEEvNS4_8identityESZ_S19_vS1A_EENS_8epilogue10collective6detail29Sm90TmaWarpSpecializedAdapterINS1D_15DefaultEpilogueIaSJ_SJ_NS1C_6thread17LinearCombinationIaLi1EiiLNS1H_9ScaleType4KindE0ELNS_15FloatRoundStyleE2EaEENS1_15EpilogueDefaultEEEEEvvEEEEvNT_6ParamsE,"ax",@progbits
	.align	128
.text._ZN7cutlass13device_kernelINS_4gemm6kernel13GemmUniversalIN4cute5tupleIJiiiiEEENS1_10collective13CollectiveMmaINS1_34MainloopSm90TmaGmmaWarpSpecializedILi6ENS5_IJNS4_1CILi1EEESB_SB_EEENS1_35KernelTmaWarpSpecializedCooperativeEEENS5_IJNSA_ILi256EEENSA_ILi128EEENSA_ILi32EEEEEEaNS5_IJlSB_lEEEaSJ_NS4_8TiledMMAINS4_8MMA_AtomIJNS4_4SM904GMMA27MMA_64x128x32_S32S8S8_SS_TNEEEENS4_6LayoutINS5_IJNSA_ILi2EEESB_SB_EEENS5_IJSB_NSA_ILi0EEEST_EEEEENS5_IJNS4_10UnderscoreESW_SW_EEEEENS4_13SM90_TMA_LOADENS4_14ComposedLayoutINS4_7SwizzleILi1ELi4ELi3EEENS4_18smem_ptr_flag_bitsILi8EEENSQ_INS5_IJNSA_ILi8EEESH_EEENS5_IJSH_SB_EEEEEEEvNS4_8identityESZ_S19_vS1A_EENS_8epilogue10collective6detail29Sm90TmaWarpSpecializedAdapterINS1D_15DefaultEpilogueIaSJ_SJ_NS1C_6thread17LinearCombinationIaLi1EiiLNS1H_9ScaleType4KindE0ELNS_15FloatRoundStyleE2EaEENS1_15EpilogueDefaultEEEEEvvEEEEvNT_6ParamsE:
        .type           _ZN7cutlass13device_kernelINS_4gemm6kernel13GemmUniversalIN4cute5tupleIJiiiiEEENS1_10collective13CollectiveMmaINS1_34MainloopSm90TmaGmmaWarpSpecializedILi6ENS5_IJNS4_1CILi1EEESB_SB_EEENS1_35KernelTmaWarpSpecializedCooperativeEEENS5_IJNSA_ILi256EEENSA_ILi128EEENSA_ILi32EEEEEEaNS5_IJlSB_lEEEaSJ_NS4_8TiledMMAINS4_8MMA_AtomIJNS4_4SM904GMMA27MMA_64x128x32_S32S8S8_SS_TNEEEENS4_6LayoutINS5_IJNSA_ILi2EEESB_SB_EEENS5_IJSB_NSA_ILi0EEEST_EEEEENS5_IJNS4_10UnderscoreESW_SW_EEEEENS4_13SM90_TMA_LOADENS4_14ComposedLayoutINS4_7SwizzleILi1ELi4ELi3EEENS4_18smem_ptr_flag_bitsILi8EEENSQ_INS5_IJNSA_ILi8EEESH_EEENS5_IJSH_SB_EEEEEEEvNS4_8identityESZ_S19_vS1A_EENS_8epilogue10collective6detail29Sm90TmaWarpSpecializedAdapterINS1D_15DefaultEpilogueIaSJ_SJ_NS1C_6thread17LinearCombinationIaLi1EiiLNS1H_9ScaleType4KindE0ELNS_15FloatRoundStyleE2EaEENS1_15EpilogueDefaultEEEEEvvEEEEvNT_6ParamsE,@function
        .size           _ZN7cutlass13device_kernelINS_4gemm6kernel13GemmUniversalIN4cute5tupleIJiiiiEEENS1_10collective13CollectiveMmaINS1_34MainloopSm90TmaGmmaWarpSpecializedILi6ENS5_IJNS4_1CILi1EEESB_SB_EEENS1_35KernelTmaWarpSpecializedCooperativeEEENS5_IJNSA_ILi256EEENSA_ILi128EEENSA_ILi32EEEEEEaNS5_IJlSB_lEEEaSJ_NS4_8TiledMMAINS4_8MMA_AtomIJNS4_4SM904GMMA27MMA_64x128x32_S32S8S8_SS_TNEEEENS4_6LayoutINS5_IJNSA_ILi2EEESB_SB_EEENS5_IJSB_NSA_ILi0EEEST_EEEEENS5_IJNS4_10UnderscoreESW_SW_EEEEENS4_13SM90_TMA_LOADENS4_14ComposedLayoutINS4_7SwizzleILi1ELi4ELi3EEENS4_18smem_ptr_flag_bitsILi8EEENSQ_INS5_IJNSA_ILi8EEESH_EEENS5_IJSH_SB_EEEEEEEvNS4_8identityESZ_S19_vS1A_EENS_8epilogue10collective6detail29Sm90TmaWarpSpecializedAdapterINS1D_15DefaultEpilogueIaSJ_SJ_NS1C_6thread17LinearCombinationIaLi1EiiLNS1H_9ScaleType4KindE0ELNS_15FloatRoundStyleE2EaEENS1_15EpilogueDefaultEEEEEvvEEEEvNT_6ParamsE,(.L_x_330 - _ZN7cutlass13device_kernelINS_4gemm6kernel13GemmUniversalIN4cute5tupleIJiiiiEEENS1_10collective13CollectiveMmaINS1_34MainloopSm90TmaGmmaWarpSpecializedILi6ENS5_IJNS4_1CILi1EEESB_SB_EEENS1_35KernelTmaWarpSpecializedCooperativeEEENS5_IJNSA_ILi256EEENSA_ILi128EEENSA_ILi32EEEEEEaNS5_IJlSB_lEEEaSJ_NS4_8TiledMMAINS4_8MMA_AtomIJNS4_4SM904GMMA27MMA_64x128x32_S32S8S8_SS_TNEEEENS4_6LayoutINS5_IJNSA_ILi2EEESB_SB_EEENS5_IJSB_NSA_ILi0EEEST_EEEEENS5_IJNS4_10UnderscoreESW_SW_EEEEENS4_13SM90_TMA_LOADENS4_14ComposedLayoutINS4_7SwizzleILi1ELi4ELi3EEENS4_18smem_ptr_flag_bitsILi8EEENSQ_INS5_IJNSA_ILi8EEESH_EEENS5_IJSH_SB_EEEEEEEvNS4_8identityESZ_S19_vS1A_EENS_8epilogue10collective6detail29Sm90TmaWarpSpecializedAdapterINS1D_15DefaultEpilogueIaSJ_SJ_NS1C_6thread17LinearCombinationIaLi1EiiLNS1H_9ScaleType4KindE0ELNS_15FloatRoundStyleE2EaEENS1_15EpilogueDefaultEEEEEvvEEEEvNT_6ParamsE)
        .other          _ZN7cutlass13device_kernelINS_4gemm6kernel13GemmUniversalIN4cute5tupleIJiiiiEEENS1_10collective13CollectiveMmaINS1_34MainloopSm90TmaGmmaWarpSpecializedILi6ENS5_IJNS4_1CILi1EEESB_SB_EEENS1_35KernelTmaWarpSpecializedCooperativeEEENS5_IJNSA_ILi256EEENSA_ILi128EEENSA_ILi32EEEEEEaNS5_IJlSB_lEEEaSJ_NS4_8TiledMMAINS4_8MMA_AtomIJNS4_4SM904GMMA27MMA_64x128x32_S32S8S8_SS_TNEEEENS4_6LayoutINS5_IJNSA_ILi2EEESB_SB_EEENS5_IJSB_NSA_ILi0EEEST_EEEEENS5_IJNS4_10UnderscoreESW_SW_EEEEENS4_13SM90_TMA_LOADENS4_14ComposedLayoutINS4_7SwizzleILi1ELi4ELi3EEENS4_18smem_ptr_flag_bitsILi8EEENSQ_INS5_IJNSA_ILi8EEESH_EEENS5_IJSH_SB_EEEEEEEvNS4_8identityESZ_S19_vS1A_EENS_8epilogue10collective6detail29Sm90TmaWarpSpecializedAdapterINS1D_15DefaultEpilogueIaSJ_SJ_NS1C_6thread17LinearCombinationIaLi1EiiLNS1H_9ScaleType4KindE0ELNS_15FloatRoundStyleE2EaEENS1_15EpilogueDefaultEEEEEvvEEEEvNT_6ParamsE,@"STO_CUDA_ENTRY STV_DEFAULT"
_ZN7cutlass13device_kernelINS_4gemm6kernel13GemmUniversalIN4cute5tupleIJiiiiEEENS1_10collective13CollectiveMmaINS1_34MainloopSm90TmaGmmaWarpSpecializedILi6ENS5_IJNS4_1CILi1EEESB_SB_EEENS1_35KernelTmaWarpSpecializedCooperativeEEENS5_IJNSA_ILi256EEENSA_ILi128EEENSA_ILi32EEEEEEaNS5_IJlSB_lEEEaSJ_NS4_8TiledMMAINS4_8MMA_AtomIJNS4_4SM904GMMA27MMA_64x128x32_S32S8S8_SS_TNEEEENS4_6LayoutINS5_IJNSA_ILi2EEESB_SB_EEENS5_IJSB_NSA_ILi0EEEST_EEEEENS5_IJNS4_10UnderscoreESW_SW_EEEEENS4_13SM90_TMA_LOADENS4_14ComposedLayoutINS4_7SwizzleILi1ELi4ELi3EEENS4_18smem_ptr_flag_bitsILi8EEENSQ_INS5_IJNSA_ILi8EEESH_EEENS5_IJSH_SB_EEEEEEEvNS4_8identityESZ_S19_vS1A_EENS_8epilogue10collective6detail29Sm90TmaWarpSpecializedAdapterINS1D_15DefaultEpilogueIaSJ_SJ_NS1C_6thread17LinearCombinationIaLi1EiiLNS1H_9ScaleType4KindE0ELNS_15FloatRoundStyleE2EaEENS1_15EpilogueDefaultEEEEEvvEEEEvNT_6ParamsE:
[----:B------:R-:W0:Y:S01]  /*0000*/  LDC R1, c[0x0][0x28] ;  /* 0x00000a00ff017b82 */ /* 0x000e220000000800 */
[----:B------:R-:W1:Y:S01]  /*0010*/  S2R R18, SR_TID.X ;  /* 0x0000000000127919 */ /* 0x000e620000002100 */
[----:B------:R-:W-:Y:S01]  /*0020*/  ELECT P0, URZ, PT ;  /* 0x00000000003f782f */ /* 0x000fe20003800000 */
[----:B------:R-:W-:Y:S01]  /*0030*/  BSSY B0, `(.L_x_0) ;  /* 0x000000f000007945 */ /* 0x000fe20003800000 */
[--C-:B-1----:R-:W-:Y:S02]  /*0040*/  SHF.R.U32.HI R0, RZ, 0x5, R18.reuse ;  /* 0x00000005ff007819 */ /* 0x102fe40000011612 */
[----:B------:R-:W-:-:S03]  /*0050*/  SHF.R.U32.HI R2, RZ, 0x7, R18 ;  /* 0x00000007ff027819 */ /* 0x000fc60000011612 */
[----:B------:R-:W1:Y:S04]  /*0060*/  SHFL.IDX PT, R5, R0, RZ, 0x1f ;  /* 0x00001fff00057589 */ /* 0x000e6800000e0000 */
[----:B------:R2:W3:Y:S01]  /*0070*/  SHFL.IDX PT, R8, R2, RZ, 0x1f ;  /* 0x00001fff02087589 */ /* 0x0004e200000e0000 */
[----:B-1----:R-:W-:-:S13]  /*0080*/  ISETP.NE.OR P0, PT, R5, RZ, !P0 ;  /* 0x000000ff0500720c */ /* 0x002fda0004705670 */
[----:B0-23--:R-:W-:Y:S05]  /*0090*/  @P0 BRA `(.L_x_1) ;  /* 0x0000000000200947 */ /* 0x00dfea0003800000 */
[----:B------:R-:W-:Y:S02]  /*00a0*/  ULDC.64 UR4, c[0x0][0x198] ;  /* 0x0000660000047ab9 */ /* 0x000fe40000000a00 */
[----:B------:R-:W-:Y:S02]  /*00b0*/  UIADD3 UR6, UP0, UR4, 0xf0, URZ ;  /* 0x000000f004067890 */ /* 0x000fe4000ff1e03f */
[----:B------:R-:W-:Y:S02]  /*00c0*/  UIADD3 UR4, UP1, UR4, 0x1f0, URZ ;  /* 0x000001f004047890 */ /* 0x000fe4000ff3e03f */
[----:B------:R-:W-:Y:S02]  /*00d0*/  UIADD3.X UR7, URZ, UR5, URZ, UP0, !UPT ;  /* 0x000000053f077290 */ /* 0x000fe400087fe43f */
[----:B------:R-:W-:-:S07]  /*00e0*/  UIADD3.X UR5, URZ, UR5, URZ, UP1, !UPT ;  /* 0x000000053f057290 */ /* 0x000fce0008ffe43f */
[----:B------:R0:W-:Y:S02]  /*00f0*/  UTMACCTL.PF [UR6] ;  /* 0x00000000060079b9 */ /* 0x0001e40008040000 */
[----:B------:R0:W-:Y:S02]  /*0100*/  UTMACCTL.PF [UR4] ;  /* 0x00000000040079b9 */ /* 0x0001e40008040000 */
[----:B0-----:R-:W-:Y:S01]  /*0110*/  NOP ;  /* 0x0000000000007918 */ /* 0x001fe20000000000 */
.L_x_1:
[----:B------:R-:W-:Y:S05]  /*0120*/  BSYNC B0 ;  /* 0x0000000000007941 */ /* 0x000fea0003800000 */
.L_x_0:
[----:B------:R-:W0:Y:S02]  /*0130*/  SHFL.IDX PT, R2, R0, RZ, 0x1f ;  /* 0x00001fff00027589 */ /* 0x000e2400000e0000 */
[----:B0-----:R-:W-:-:S13]  /*0140*/  ISETP.NE.AND P0, PT, R2, RZ, PT ;  /* 0x000000ff0200720c */ /* 0x001fda0003f05270 */
[----:B------:R-:W-:Y:S05]  /*0150*/  @P0 BRA `(.L_x_2) ;  /* 0x0000000000680947 */ /* 0x000fea0003800000 */
[----:B------:R-:W0:Y:S01]  /*0160*/  S2UR UR8, SR_CgaCtaId ;  /* 0x00000000000879c3 */ /* 0x000e220000008800 */
[----:B------:R-:W-:Y:S01]  /*0170*/  UMOV UR4, 0x400 ;  /* 0x0000040000047882 */ /* 0x000fe20000000000 */
[----:B------:R-:W-:Y:S01]  /*0180*/  UMOV UR5, 0x1 ;  /* 0x0000000100057882 */ /* 0x000fe20000000000 */
[----:B------:R-:W-:Y:S01]  /*0190*/  UMOV UR6, 0x100 ;  /* 0x0000010000067882 */ /* 0x000fe20000000000 */
[----:B------:R-:W-:Y:S01]  /*01a0*/  ELECT P0, URZ, PT ;  /* 0x00000000003f782f */ /* 0x000fe20003800000 */
[----:B------:R-:W-:-:S04]  /*01b0*/  UIADD3 UR6, -UR6, 0x100000, URZ ;  /* 0x0010000006067890 */ /* 0x000fc8000fffe13f */
[----:B------:R-:W-:Y:S02]  /*01c0*/  USHF.L.U32 UR7, UR6, 0xb, URZ ;  /* 0x0000000b06077899 */ /* 0x000fe4000800063f */
[----:B------:R-:W-:Y:S02]  /*01d0*/  USHF.L.U32 UR6, UR6, 0x1, URZ ;  /* 0x0000000106067899 */ /* 0x000fe4000800063f */
[----:B0-----:R-:W-:Y:S02]  /*01e0*/  ULEA UR8, UR8, UR4, 0x18 ;  /* 0x0000000408087291 */ /* 0x001fe4000f8ec03f */
[----:B------:R-:W-:-:S04]  /*01f0*/  UIADD3 UR4, -UR5, 0x100000, URZ ;  /* 0x0010000005047890 */ /* 0x000fc8000fffe13f */
[----:B------:R-:W-:Y:S02]  /*0200*/  USHF.L.U32 UR5, UR4, 0xb, URZ ;  /* 0x0000000b04057899 */ /* 0x000fe4000800063f */
[----:B------:R-:W-:Y:S01]  /*0210*/  USHF.L.U32 UR4, UR4, 0x1, URZ ;  /* 0x0000000104047899 */ /* 0x000fe2000800063f */
[----:B------:R-:W0:Y:S11]  /*0220*/  FENCE.VIEW.ASYNC.S ;  /* 0x00000000000073c6 */ /* 0x000e360000000000 */
[----:B0-----:R0:W1:Y:S01]  /*0230*/  SYNCS.EXCH.64 URZ, [UR8], UR4 ;  /* 0x00000004083f75b2 */ /* 0x0010620008000100 */
[----:B------:R0:W2:Y:S01]  /*0240*/  SYNCS.EXCH.64 URZ, [UR8+0x30], UR6 ;  /* 0x00003006083f75b2 */ /* 0x0000a20008000100 */
[----:B------:R0:W3:Y:S01]  /*0250*/  SYNCS.EXCH.64 URZ, [UR8+0x8], UR4 ;  /* 0x00000804083f75b2 */ /* 0x0000e20008000100 */
[----:B------:R0:W4:Y:S01]  /*0260*/  SYNCS.EXCH.64 URZ, [UR8+0x38], UR6 ;  /* 0x00003806083f75b2 */ /* 0x0001220008000100 */
[----:B------:R0:W0:Y:S01]  /*0270*/  SYNCS.EXCH.64 URZ, [UR8+0x10], UR4 ;  /* 0x00001004083f75b2 */ /* 0x0000220008000100 */
[----:B------:R0:W0:Y:S01]  /*0280*/  SYNCS.EXCH.64 URZ, [UR8+0x40], UR6 ;  /* 0x00004006083f75b2 */ /* 0x0000220008000100 */
[----:B------:R0:W0:Y:S01]  /*0290*/  SYNCS.EXCH.64 URZ, [UR8+0x18], UR4 ;  /* 0x00001804083f75b2 */ /* 0x0000220008000100 */
[----:B------:R0:W0:Y:S01]  /*02a0*/  SYNCS.EXCH.64 URZ, [UR8+0x48], UR6 ;  /* 0x00004806083f75b2 */ /* 0x0000220008000100 */
[----:B------:R0:W0:Y:S01]  /*02b0*/  SYNCS.EXCH.64 URZ, [UR8+0x20], UR4 ;  /* 0x00002004083f75b2 */ /* 0x0000220008000100 */
[----:B------:R0:W0:Y:S01]  /*02c0*/  SYNCS.EXCH.64 URZ, [UR8+0x50], UR6 ;  /* 0x00005006083f75b2 */ /* 0x0000220008000100 */
[----:B------:R0:W0:Y:S01]  /*02d0*/  SYNCS.EXCH.64 URZ, [UR8+0x28], UR4 ;  /* 0x00002804083f75b2 */ /* 0x0000220008000100 */
[----:B------:R0:W0:Y:S01]  /*02e0*/  SYNCS.EXCH.64 URZ, [UR8+0x58], UR6 ;  /* 0x00005806083f75b2 */ /* 0x0000220008000100 */
[----:B------:R-:W-:Y:S01]  /*02f0*/  NOP ;  /* 0x0000000000007918 */ /* 0x000fe20000000000 */
.L_x_2:
[----:B------:R-:W5:Y:S01]  /*0300*/  SHFL.IDX PT, R0, R0, RZ, 0x1f ;  /* 0x00001fff00007589 */ /* 0x000f6200000e0000 */
[----:B------:R-:W-:Y:S01]  /*0310*/  ELECT P0, URZ, PT ;  /* 0x00000000003f782f */ /* 0x000fe20003800000 */
[----:B------:R-:W1:Y:S01]  /*0320*/  LDC R2, c[0x0][0x65c] ;  /* 0x00019700ff027b82 */ /* 0x000e620000000800 */
[----:B------:R-:W-:Y:S01]  /*0330*/  SHF.R.S32.HI R6, RZ, 0x1f, R5 ;  /* 0x0000001fff067819 */ /* 0x000fe20000011405 */
[----:B------:R-:W2:Y:S01]  /*0340*/  S2R R3, SR_CTAID.Y ;  /* 0x0000000000037919 */ /* 0x000ea20000002600 */
[----:B0-----:R-:W-:Y:S01]  /*0350*/  UMOV UR4, 0x20 ;  /* 0x0000002000047882 */ /* 0x001fe20000000000 */
[----:B------:R-:W-:Y:S01]  /*0360*/  ISETP.NE.AND P2, PT, R8, RZ, PT ;  /* 0x000000ff0800720c */ /* 0x000fe20003f45270 */
[----:B------:R-:W-:Y:S01]  /*0370*/  NOP ;  /* 0x0000000000007918 */ /* 0x000fe20000000000 */
[----:B------:R-:W0:Y:S01]  /*0380*/  S2R R4, SR_CTAID.X ;  /* 0x0000000000047919 */ /* 0x000e220000002500 */
[----:B------:R-:W-:Y:S01]  /*0390*/  LEA.HI R6, R6, R5, RZ, 0x2 ;  /* 0x0000000506067211 */ /* 0x000fe200078f10ff */
[----:B------:R-:W-:Y:S01]  /*03a0*/  NOP ;  /* 0x0000000000007918 */ /* 0x000fe20000000000 */
[----:B-----5:R-:W-:-:S02]  /*03b0*/  ISETP.NE.OR P0, PT, R0, RZ, !P0 ;  /* 0x000000ff0000720c */ /* 0x020fc40004705670 */
[----:B-1----:R-:W-:-:S04]  /*03c0*/  ISETP.NE.AND P3, PT, R2, 0x1, PT ;  /* 0x000000010200780c */ /* 0x002fc80003f65270 */
[----:B------:R-:W-:Y:S02]  /*03d0*/  P2R R0, PR, RZ, 0x8 ;  /* 0x00000008ff007803 */ /* 0x000fe40000000000 */
[----:B------:R-:W-:-:S05]  /*03e0*/  LOP3.LUT R0, R6, 0xfffffffc, RZ, 0xc0, !PT ;  /* 0xfffffffc06007812 */ /* 0x000fca00078ec0ff */
[----:B------:R-:W-:Y:S01]  /*03f0*/  VOTEU.ALL UP0, P0 ;  /* 0x00000000003f7886 */ /* 0x000fe20000000000 */
[----:B------:R-:W-:Y:S01]  /*0400*/  IMAD.IADD R0, R5, 0x1, -R0 ;  /* 0x0000000105007824 */ /* 0x000fe200078e0a00 */
[----:B------:R-:W0:Y:S01]  /*0410*/  @P3 LDC R17, c[0x0][0x10] ;  /* 0x00000400ff113b82 */ /* 0x000e220000000800 */
[----:B------:R-:W-:Y:S01]  /*0420*/  VOTEU.ALL UP1, P0 ;  /* 0x00000000003f7886 */ /* 0x000fe20000020000 */
[----:B--2---:R-:W-:Y:S01]  /*0430*/  @P3 IMAD.MOV.U32 R6, RZ, RZ, R3 ;  /* 0x000000ffff063224 */ /* 0x004fe200078e0003 */
[----:B------:R-:W-:Y:S01]  /*0440*/  @!UP0 UMOV UR6, 0x400 ;  /* 0x0000040000068882 */ /* 0x000fe20000000000 */
[----:B------:R-:W-:-:S04]  /*0450*/  @!UP0 UIADD3 UR4, -UR4, 0x100000, URZ ;  /* 0x0010000004048890 */ /* 0x000fc8000fffe13f */
[----:B------:R-:W-:Y:S02]  /*0460*/  @!UP0 USHF.L.U32 UR5, UR4, 0xb, URZ ;  /* 0x0000000b04058899 */ /* 0x000fe4000800063f */
[----:B------:R-:W-:Y:S01]  /*0470*/  @!UP0 USHF.L.U32 UR4, UR4, 0x1, URZ ;  /* 0x0000000104048899 */ /* 0x000fe2000800063f */
[----:B------:R-:W-:Y:S02]  /*0480*/  @P3 IMAD.MOV.U32 R7, RZ, RZ, RZ ;  /* 0x000000ffff073224 */ /* 0x000fe400078e00ff */
[----:B------:R-:W-:Y:S01]  /*0490*/  IMAD.MOV.U32 R5, RZ, RZ, RZ ;  /* 0x000000ffff057224 */ /* 0x000fe200078e00ff */
[----:B------:R-:W1:Y:S01]  /*04a0*/  @!UP0 S2UR UR7, SR_CgaCtaId ;  /* 0x00000000000789c3 */ /* 0x000e620000008800 */
[----:B------:R-:W-:-:S07]  /*04b0*/  @P3 IMAD.MOV.U32 R11, RZ, RZ, RZ ;  /* 0x000000ffff0b3224 */ /* 0x000fce00078e00ff */
[----:B------:R-:W2:Y:S01]  /*04c0*/  @!P3 LDC R9, c[0x0][0xc] ;  /* 0x00000300ff09bb82 */ /* 0x000ea20000000800 */
[----:B0-----:R-:W-:-:S04]  /*04d0*/  @P3 IMAD.WIDE.U32 R16, R4, R17, R6 ;  /* 0x0000001104103225 */ /* 0x001fc800078e0006 */
[----:B------:R-:W-:Y:S01]  /*04e0*/  @P3 IMAD.IADD R17, R17, 0x1, R11 ;  /* 0x0000000111113824 */ /* 0x000fe200078e020b */
[----:B-1----:R-:W-:Y:S01]  /*04f0*/  @!UP0 ULEA UR6, UR7, UR6, 0x18 ;  /* 0x0000000607068291 */ /* 0x002fe2000f8ec03f */
[----:B------:R-:W-:Y:S01]  /*0500*/  VOTEU.ALL UP0, P0 ;  /* 0x00000000003f7886 */ /* 0x000fe20000000000 */
[----:B------:R-:W-:-:S04]  /*0510*/  ISETP.NE.AND P0, PT, R0, 0x3, PT ;  /* 0x000000030000780c */ /* 0x000fc80003f05270 */
[----:B------:R-:W-:Y:S01]  /*0520*/  ISETP.EQ.OR P0, PT, R0, RZ, !P0 ;  /* 0x000000ff0000720c */ /* 0x000fe20004702670 */
[----:B--2---:R-:W-:-:S03]  /*0530*/  @!P3 IMAD.WIDE.U32 R6, R9, R3, R4 ;  /* 0x000000030906b225 */ /* 0x004fc600078e0004 */
[C---:B------:R-:W-:Y:S01]  /*0540*/  ISETP.EQ.AND P0, PT, R8.reuse, RZ, P0 ;  /* 0x000000ff0800720c */ /* 0x040fe20000702270 */
[----:B------:R-:W-:Y:S01]  /*0550*/  VIADD R8, R8, 0xffffffff ;  /* 0xffffffff08087836 */ /* 0x000fe20000000000 */
[----:B------:R-:W0:Y:S02]  /*0560*/  FENCE.VIEW.ASYNC.S ;  /* 0x00000000000073c6 */ /* 0x000e240000000000 */
[----:B0-----:R0:W3:Y:S01]  /*0570*/  @!UP0 SYNCS.EXCH.64 URZ, [UR6+0x70], UR4 ;  /* 0x00007004063f85b2 */ /* 0x0010e20008000100 */
[----:B------:R-:W-:Y:S01]  /*0580*/  @!P3 IMAD.MOV.U32 R16, RZ, RZ, R6 ;  /* 0x000000ffff10b224 */ /* 0x000fe200078e0006 */
[----:B------:R-:W-:Y:S01]  /*0590*/  SEL R19, RZ, 0x1, !P0 ;  /* 0x00000001ff137807 */ /* 0x000fe20004000000 */
[----:B------:R-:W-:Y:S01]  /*05a0*/  @!P3 IMAD.MOV.U32 R17, RZ, RZ, R7 ;  /* 0x000000ffff11b224 */ /* 0x000fe200078e0007 */
[----:B------:R-:W-:-:S04]  /*05b0*/  ISETP.GE.U32.AND P1, PT, R8, 0x2, PT ;  /* 0x000000020800780c */ /* 0x000fc80003f26070 */
[----:B------:R-:W-:Y:S01]  /*05c0*/  SEL R19, R19, 0x2, P1 ;  /* 0x0000000213137807 */ /* 0x000fe20000800000 */
[----:B------:R0:W3:Y:S01]  /*05d0*/  @!UP1 SYNCS.EXCH.64 URZ, [UR6+0x78], UR4 ;  /* 0x00007804063f95b2 */ /* 0x0000e20008000100 */
[----:B------:R-:W-:Y:S01]  /*05e0*/  NOP ;  /* 0x0000000000007918 */ /* 0x000fe20000000000 */
[----:B---34-:R-:W-:Y:S06]  /*05f0*/  BAR.SYNC.DEFER_BLOCKING 0x0 ;  /* 0x0000000000007b1d */ /* 0x018fec0000010000 */
[----:B------:R-:W-:Y:S05]  /*0600*/  @!P2 BRA `(.L_x_3) ;  /* 0x0000007c00f4a947 */ /* 0x000fea0003800000 */
[----:B------:R-:W-:-:S13]  /*0610*/  ISETP.GT.U32.AND P0, PT, R8, 0x1, PT ;  /* 0x000000010800780c */ /* 0x000fda0003f04070 */
[----:B0-----:R-:W-:Y:S05]  /*0620*/  @P0 EXIT ;  /* 0x000000000000094d */ /* 0x001fea0003800000 */
[----:B------:R-:W-:Y:S01]  /*0630*/  ULDC.64 UR4, c[0x0][0x650] ;  /* 0x0001940000047ab9 */ /* 0x000fe20000000a00 */
[----:B------:R-:W-:Y:S01]  /*0640*/  PRMT R0, RZ, 0x7610, R0 ;  /* 0x00007610ff007816 */ /* 0x000fe20000000000 */
[----:B------:R-:W-:Y:S01]  /*0650*/  IMAD.MOV.U32 R152, RZ, RZ, -0x1 ;  /* 0xffffffffff987424 */ /* 0x000fe200078e00ff */
[----:B------:R-:W-:Y:S01]  /*0660*/  ISETP.GE.U32.AND P0, PT, R16, UR4, PT ;  /* 0x0000000410007c0c */ /* 0x000fe2000bf06070 */
[----:B------:R-:W-:Y:S02]  /*0670*/  IMAD.MOV.U32 R23, RZ, RZ, -0x1 ;  /* 0xffffffffff177424 */ /* 0x000fe400078e00ff */
[----:B------:R-:W-:Y:S01]  /*0680*/  IMAD.MOV.U32 R22, RZ, RZ, -0x1 ;  /* 0xffffffffff167424 */ /* 0x000fe200078e00ff */
[----:B------:R-:W-:-:S13]  /*0690*/  ISETP.GE.U32.AND.EX P0, PT, R17, UR5, PT, P0 ;  /* 0x0000000511007c0c */ /* 0x000fda000bf06100 */
[----:B------:R-:W-:Y:S05]  /*06a0*/  @P0 BRA `(.L_x_4) ;  /* 0x0000000400580947 */ /* 0x000fea0003800000 */
[----:B------:R-:W0:Y:S01]  /*06b0*/  LDC.64 R14, c[0x0][0x628] ;  /* 0x00018a00ff0e7b82 */ /* 0x000e220000000a00 */
[----:B------:R-:W-:Y:S02]  /*06c0*/  IMAD.MOV.U32 R6, RZ, RZ, R16 ;  /* 0x000000ffff067224 */ /* 0x000fe400078e0010 */
[----:B------:R-:W-:-:S05]  /*06d0*/  IMAD.MOV.U32 R7, RZ, RZ, R17 ;  /* 0x000000ffff077224 */ /* 0x000fca00078e0011 */
[----:B------:R-:W1:Y:S08]  /*06e0*/  LDC R0, c[0x0][0x630] ;  /* 0x00018c00ff007b82 */ /* 0x000e700000000800 */
[----:B------:R-:W2:Y:S01]  /*06f0*/  LDC.64 R20, c[0x0][0x620] ;  /* 0x00018800ff147b82 */ /* 0x000ea20000000a00 */
[----:B0-----:R-:W-:-:S04]  /*0700*/  ISETP.NE.U32.AND P0, PT, R14, RZ, PT ;  /* 0x000000ff0e00720c */ /* 0x001fc80003f05070 */
[----:B------:R-:W-:-:S13]  /*0710*/  ISETP.NE.AND.EX P0, PT, R15, RZ, PT, P0 ;  /* 0x000000ff0f00720c */ /* 0x000fda0003f05300 */
[----:B-12---:R-:W-:Y:S05]  /*0720*/  @!P0 BRA `(.L_x_5) ;  /* 0x0000000000288947 */ /* 0x006fea0003800000 */
[----:B------:R-:W0:Y:S02]  /*0730*/  LDC R11, c[0x0][0x634] ;  /* 0x00018d00ff0b7b82 */ /* 0x000e240000000800 */
[----:B0-----:R-:W-:-:S05]  /*0740*/  IADD3 R11, P0, R16, R11, RZ ;  /* 0x0000000b100b7210 */ /* 0x001fca0007f1e0ff */
[----:B------:R-:W-:-:S04]  /*0750*/  IMAD.X R13, RZ, RZ, R17, P0 ;  /* 0x000000ffff0d7224 */ /* 0x000fc800000e0611 */
[----:B------:R-:W-:-:S04]  /*0760*/  IMAD.WIDE.U32 R6, R13, R14, RZ ;  /* 0x0000000e0d067225 */ /* 0x000fc800078e00ff */
[----:B------:R-:W-:-:S04]  /*0770*/  IMAD.WIDE.U32 R8, P0, R11, R15, R6 ;  /* 0x0000000f0b087225 */ /* 0x000fc80007800006 */
[----:B------:R-:W-:-:S04]  /*0780*/  IMAD.WIDE.U32 R6, R11, R14, RZ ;  /* 0x0000000e0b067225 */ /* 0x000fc800078e00ff */
[----:B------:R-:W-:Y:S01]  /*0790*/  IMAD.X R11, RZ, RZ, RZ, P0 ;  /* 0x000000ffff0b7224 */ /* 0x000fe200000e06ff */
[----:B------:R-:W-:Y:S01]  /*07a0*/  IADD3 RZ, P0, R7, R8, RZ ;  /* 0x0000000807ff7210 */ /* 0x000fe20007f1e0ff */
[----:B------:R-:W-:-:S04]  /*07b0*/  IMAD.MOV.U32 R10, RZ, RZ, R9 ;  /* 0x000000ffff0a7224 */ /* 0x000fc800078e0009 */
[----:B------:R-:W-:-:S08]  /*07c0*/  IMAD.WIDE.U32.X R6, R13, R15, R10, P0 ;  /* 0x0000000f0d067225 */ /* 0x000fd000000e040a */
.L_x_5:
[-CC-:B------:R-:W-:Y:S01]  /*07d0*/  SHF.R.U64 R25, R6, R0.reuse, R7.reuse ;  /* 0x0000000006197219 */ /* 0x180fe20000001207 */
[----:B------:R-:W0:Y:S01]  /*07e0*/  LDC R10, c[0x0][0x618] ;  /* 0x00018600ff0a7b82 */ /* 0x000e220000000800 */
[----:B------:R-:W-:Y:S01]  /*07f0*/  SHF.R.U32.HI R5, RZ, R0, R7 ;  /* 0x00000000ff057219 */ /* 0x000fe20000011607 */
[----:B------:R-:W-:Y:S01]  /*0800*/  ULDC UR4, c[0x0][0x150] ;  /* 0x0000540000047ab9 */ /* 0x000fe20000000800 */
[----:B------:R-:W-:Y:S02]  /*0810*/  IADD3 R9, P0, RZ, -R25, RZ ;  /* 0x80000019ff097210 */ /* 0x000fe40007f1e0ff */
[----:B------:R-:W-:-:S03]  /*0820*/  I2FP.F32.U32 R0, R4 ;  /* 0x0000000400007245 */ /* 0x000fc60000201000 */
[----:B------:R-:W1:Y:S01]  /*0830*/  LDC.64 R26, c[0x0][0x640] ;  /* 0x00019000ff1a7b82 */ /* 0x000e620000000a00 */
[----:B------:R-:W-:Y:S02]  /*0840*/  IMAD.X R11, RZ, RZ, ~R5, P0 ;  /* 0x000000ffff0b7224 */ /* 0x000fe400000e0e05 */
[----:B------:R-:W-:Y:S01]  /*0850*/  FMUL R0, R0, UR4 ;  /* 0x0000000400007c20 */ /* 0x000fe20008400000 */
[----:B------:R-:W-:Y:S01]  /*0860*/  IMAD.WIDE.U32 R6, R9, R20, R16 ;  /* 0x0000001409067225 */ /* 0x000fe200078e0010 */
[----:B------:R-:W-:-:S03]  /*0870*/  ULDC UR4, c[0x0][0x154] ;  /* 0x0000550000047ab9 */ /* 0x000fc60000000800 */
[----:B------:R-:W-:Y:S01]  /*0880*/  IMAD R8, R11, R20, RZ ;  /* 0x000000140b087224 */ /* 0x000fe200078e02ff */
[----:B------:R-:W2:Y:S01]  /*0890*/  LDC R5, c[0x0][0x144] ;  /* 0x00005100ff057b82 */ /* 0x000ea20000000800 */
[----:B------:R-:W3:Y:S02]  /*08a0*/  F2I.U32.TRUNC.NTZ R0, R0 ;  /* 0x0000000000007305 */ /* 0x000ee4000020f000 */
[----:B------:R-:W-:-:S04]  /*08b0*/  IMAD R9, R9, R21, R8 ;  /* 0x0000001509097224 */ /* 0x000fc800078e0208 */
[----:B------:R-:W-:Y:S01]  /*08c0*/  IMAD.IADD R7, R7, 0x1, R9 ;  /* 0x0000000107077824 */ /* 0x000fe200078e0209 */
[----:B------:R-:W4:Y:S01]  /*08d0*/  LDC R12, c[0x0][0x608] ;  /* 0x00018200ff0c7b82 */ /* 0x000f220000000800 */
[----:B------:R-:W-:-:S03]  /*08e0*/  IMAD.MOV.U32 R9, RZ, RZ, -0x1 ;  /* 0xffffffffff097424 */ /* 0x000fc600078e00ff */
[-CC-:B0-----:R-:W-:Y:S02]  /*08f0*/  SHF.R.U64 R20, R6, R10.reuse, R7.reuse ;  /* 0x0000000a06147219 */ /* 0x181fe40000001207 */
[----:B------:R-:W-:Y:S02]  /*0900*/  I2FP.F32.U32 R6, R3 ;  /* 0x0000000300067245 */ /* 0x000fe40000201000 */
[----:B------:R-:W0:Y:S01]  /*0910*/  LDC R24, c[0x0][0x658] ;  /* 0x00019600ff187b82 */ /* 0x000e220000000800 */
[----:B-1----:R-:W-:Y:S01]  /*0920*/  ISETP.NE.U32.AND P0, PT, R26, RZ, PT ;  /* 0x000000ff1a00720c */ /* 0x002fe20003f05070 */
[----:B---3--:R-:W-:Y:S01]  /*0930*/  IMAD.MOV R8, RZ, RZ, -R0 ;  /* 0x000000ffff087224 */ /* 0x008fe200078e0a00 */
[----:B------:R-:W-:Y:S01]  /*0940*/  SHF.R.U32.HI R7, RZ, R10, R7 ;  /* 0x0000000aff077219 */ /* 0x000fe20000011607 */
[----:B------:R-:W-:Y:S01]  /*0950*/  FMUL R6, R6, UR4 ;  /* 0x0000000406067c20 */ /* 0x000fe20008400000 */
[----:B------:R-:W-:-:S03]  /*0960*/  ISETP.NE.AND.EX P0, PT, R27, RZ, PT, P0 ;  /* 0x000000ff1b00720c */ /* 0x000fc60003f05300 */
[----:B------:R-:W1:Y:S01]  /*0970*/  LDC R14, c[0x0][0x148] ;  /* 0x00005200ff0e7b82 */ /* 0x000e620000000800 */
[----:B--2---:R-:W-:-:S07]  /*0980*/  IMAD R0, R5, R8, R4 ;  /* 0x0000000805007224 */ /* 0x004fce00078e0204 */
[----:B------:R-:W2:Y:S01]  /*0990*/  LDC R22, c[0x0][0x600] ;  /* 0x00018000ff167b82 */ /* 0x000ea20000000800 */
[-CC-:B----4-:R-:W-:Y:S02]  /*09a0*/  SHF.R.U64 R28, R20, R12.reuse, R7.reuse ;  /* 0x0000000c141c7219 */ /* 0x190fe40000001207 */
[----:B------:R-:W-:Y:S01]  /*09b0*/  SHF.R.U32.HI R5, RZ, R12, R7 ;  /* 0x0000000cff057219 */ /* 0x000fe20000011607 */
[----:B------:R-:W-:Y:S01]  /*09c0*/  IMAD.MOV.U32 R7, RZ, RZ, 0x1 ;  /* 0x00000001ff077424 */ /* 0x000fe200078e00ff */
[----:B------:R3:W4:Y:S03]  /*09d0*/  F2I.U32.TRUNC.NTZ R12, R6 ;  /* 0x00000006000c7305 */ /* 0x000726000020f000 */
[----:B------:R-:W1:Y:S01]  /*09e0*/  LDC R15, c[0x0][0x648] ;  /* 0x00019200ff0f7b82 */ /* 0x000e620000000800 */
[-C--:B0-----:R-:W-:Y:S02]  /*09f0*/  SHF.L.U32 R4, R9, R24.reuse, RZ ;  /* 0x0000001809047219 */ /* 0x081fe400000006ff */
[----:B------:R-:W-:-:S02]  /*0a00*/  SHF.R.U64 R30, R28, R24, R5 ;  /* 0x000000181c1e7219 */ /* 0x000fc40000001205 */
[----:B------:R-:W-:Y:S02]  /*0a10*/  LOP3.LUT R11, RZ, R4, RZ, 0x33, !PT ;  /* 0x00000004ff0b7212 */ /* 0x000fe400078e33ff */
[-C--:B------:R-:W-:Y:S01]  /*0a20*/  SHF.R.U32.HI R5, RZ, R24.reuse, R5 ;  /* 0x00000018ff057219 */ /* 0x080fe20000011605 */
[----:B------:R-:W0:Y:S01]  /*0a30*/  LDC R21, c[0x0][0x638] ;  /* 0x00018e00ff157b82 */ /* 0x000e220000000800 */
[----:B------:R-:W-:Y:S01]  /*0a40*/  SHF.L.U32 R10, R7, R24, RZ ;  /* 0x00000018070a7219 */ /* 0x000fe200000006ff */
[----:B------:R-:W-:-:S06]  /*0a50*/  IMAD.MOV.U32 R4, RZ, RZ, R30 ;  /* 0x000000ffff047224 */ /* 0x000fcc00078e001e */
[----:B------:R-:W0:Y:S01]  /*0a60*/  LDC R152, c[0x0][0x610] ;  /* 0x00018400ff987b82 */ /* 0x000e220000000800 */
[----:B---34-:R-:W-:Y:S05]  /*0a70*/  @!P0 BRA `(.L_x_6) ;  /* 0x0000000000288947 */ /* 0x018fea0003800000 */
[----:B------:R-:W3:Y:S02]  /*0a80*/  LDC R9, c[0x0][0x64c] ;  /* 0x00019300ff097b82 */ /* 0x000ee40000000800 */
[----:B---3--:R-:W-:-:S05]  /*0a90*/  IADD3 R9, P0, R30, R9, RZ ;  /* 0x000000091e097210 */ /* 0x008fca0007f1e0ff */
        /* <DEDUP_REMOVED lines=8> */
.L_x_6:
[----:B-1----:R-:W-:Y:S01]  /*0b20*/  SHF.R.U64 R4, R4, R15, R5 ;  /* 0x0000000f04047219 */ /* 0x002fe20000001205 */
[----:B--2---:R-:W-:Y:S01]  /*0b30*/  VIADD R5, R22, 0xffffffff ;  /* 0xffffffff16057836 */ /* 0x004fe20000000000 */
[----:B------:R-:W-:Y:S01]  /*0b40*/  LOP3.LUT R11, R28, R11, RZ, 0xc0, !PT ;  /* 0x0000000b1c0b7212 */ /* 0x000fe200078ec0ff */
[----:B------:R-:W-:Y:S02]  /*0b50*/  IMAD.MOV R12, RZ, RZ, -R12 ;  /* 0x000000ffff0c7224 */ /* 0x000fe400078e0a0c */
[----:B------:R-:W-:Y:S01]  /*0b60*/  IMAD.MOV R6, RZ, RZ, -R4 ;  /* 0x000000ffff067224 */ /* 0x000fe200078e0a04 */
[----:B------:R-:W-:Y:S01]  /*0b70*/  LOP3.LUT R5, R20, R5, RZ, 0xc0, !PT ;  /* 0x0000000514057212 */ /* 0x000fe200078ec0ff */
[----:B------:R-:W-:Y:S02]  /*0b80*/  @P3 IMAD R0, R14, R12, R3 ;  /* 0x0000000c0e003224 */ /* 0x000fe400078e0203 */
[----:B------:R-:W-:Y:S02]  /*0b90*/  IMAD R11, R10, R4, R11 ;  /* 0x000000040a0b7224 */ /* 0x000fe400078e020b */
[----:B0-----:R-:W-:-:S02]  /*0ba0*/  IMAD R3, R6, R21, R30 ;  /* 0x0000001506037224 */ /* 0x001fc400078e021e */
[----:B------:R-:W-:Y:S02]  /*0bb0*/  IMAD R152, R11, R152, R0 ;  /* 0x000000980b987224 */ /* 0x000fe400078e0200 */
[----:B------:R-:W-:Y:S02]  /*0bc0*/  IMAD R3, R3, R22, R5 ;  /* 0x0000001603037224 */ /* 0x000fe400078e0205 */
[----:B------:R-:W-:Y:S02]  /*0bd0*/  IMAD.MOV.U32 R0, RZ, RZ, 0x1 ;  /* 0x00000001ff007424 */ /* 0x000fe400078e00ff */
[----:B------:R-:W-:Y:S01]  /*0be0*/  IMAD.MOV.U32 R22, RZ, RZ, R25 ;  /* 0x000000ffff167224 */ /* 0x000fe200078e0019 */
[----:B------:R-:W-:Y:S02]  /*0bf0*/  SEL R23, R3, R152, !P3 ;  /* 0x0000009803177207 */ /* 0x000fe40005800000 */
[----:B------:R-:W-:-:S07]  /*0c00*/  SEL R152, R152, R3, !P3 ;  /* 0x0000000398987207 */ /* 0x000fce0005800000 */
.L_x_4:
[----:B------:R-:W-:-:S08]  /*0c10*/  NOP ;  /* 0x0000000000007918 */ /* 0x000fd00000000000 */
[----:B------:R-:W0:Y:S02]  /*0c20*/  USETMAXREG.TRY_ALLOC.CTAPOOL UP0, 0xe8 ;  /* 0x000000e8000079c8 */ /* 0x000e240008000600 */
[----:B0-----:R-:W-:-:S13]  /*0c30*/  PLOP3.LUT P0, PT, PT, PT, UP0, 0x80, 0x0 ;  /* 0x000000000000781c */ /* 0x001fda0003f0f008 */
[----:B------:R-:W-:Y:S05]  /*0c40*/  @!P0 BRA `(.L_x_4) ;  /* 0xfffffffc00f08947 */ /* 0x000fea000383ffff */
[----:B------:R-:W-:Y:S01]  /*0c50*/  ULDC.64 UR4, c[0x0][0x598] ;  /* 0x0001660000047ab9 */ /* 0x000fe20000000a00 */
[----:B------:R-:W-:Y:S01]  /*0c60*/  ULDC.64 UR36, c[0x0][0x208] ;  /* 0x0000820000247ab9 */ /* 0x000fe20000000a00 */
[----:B------:R-:W-:-:S04]  /*0c70*/  ISETP.NE.U32.AND P0, PT, RZ, UR4, PT ;  /* 0x00000004ff007c0c */ /* 0x000fc8000bf05070 */
[----:B------:R-:W-:-:S13]  /*0c80*/  ISETP.NE.AND.EX P0, PT, RZ, UR5, PT, P0 ;  /* 0x00000005ff007c0c */ /* 0x000fda000bf05300 */
[----:B------:R-:W-:Y:S05]  /*0c90*/  @!P0 BRA `(.L_x_7) ;  /* 0x00000000001c8947 */ /* 0x000fea0003800000 */
[----:B------:R-:W0:Y:S02]  /*0ca0*/  LDC.64 R4, c[0x0][0x598] ;  /* 0x00016600ff047b82 */ /* 0x000e240000000a00 */
[----:B0-----:R-:W2:Y:S02]  /*0cb0*/  LDG.E.64 R4, desc[UR36][R4.64] ;  /* 0x0000002404047981 */ /* 0x001ea4000c1e1b00 */
[----:B--2---:R-:W-:-:S04]  /*0cc0*/  ISETP.NE.U32.AND P0, PT, R4, RZ, PT ;  /* 0x000000ff0400720c */ /* 0x004fc80003f05070 */
[----:B------:R-:W-:-:S13]  /*0cd0*/  ISETP.NE.AND.EX P0, PT, R5, RZ, PT, P0 ;  /* 0x000000ff0500720c */ /* 0x000fda0003f05300 */
[----:B------:R-:W-:Y:S05]  /*0ce0*/  @!P0 BRA `(.L_x_7) ;  /* 0x0000000000088947 */ /* 0x000fea0003800000 */
[----:B------:R0:W5:Y:S01]  /*0cf0*/  LD.E R153, desc[UR36][R4.64] ;  /* 0x0000002404997980 */ /* 0x000162000c101900 */
[----:B------:R-:W-:Y:S05]  /*0d00*/  BRA `(.L_x_8) ;  /* 0x0000000000247947 */ /* 0x000fea0003800000 */
.L_x_7:
[----:B------:R-:W-:Y:S02]  /*0d10*/  ULDC.64 UR4, c[0x0][0x588] ;  /* 0x0001620000047ab9 */ /* 0x000fe40000000a00 */
[----:B------:R-:W-:-:S04]  /*0d20*/  ISETP.NE.U32.AND P0, PT, RZ, UR4, PT ;  /* 0x00000004ff007c0c */ /* 0x000fc8000bf05070 */
[----:B------:R-:W-:-:S13]  /*0d30*/  ISETP.NE.AND.EX P0, PT, RZ, UR5, PT, P0 ;  /* 0x00000005ff007c0c */ /* 0x000fda000bf05300 */
[----:B------:R-:W-:Y:S05]  /*0d40*/  @!P0 BRA `(.L_x_9) ;  /* 0x00000000000c8947 */ /* 0x000fea0003800000 */
[----:B------:R-:W0:Y:S02]  /*0d50*/  LDC.64 R4, c[0x0][0x588] ;  /* 0x00016200ff047b82 */ /* 0x000e240000000a00 */
[----:B0-----:R1:W5:Y:S01]  /*0d60*/  LDG.E R153, desc[UR36][R4.64] ;  /* 0x0000002404997981 */ /* 0x001362000c1e1900 */
[----:B------:R-:W-:Y:S05]  /*0d70*/  BRA `(.L_x_8) ;  /* 0x0000000000087947 */ /* 0x000fea0003800000 */
.L_x_9:
[----:B------:R-:W-:Y:S02]  /*0d80*/  ULDC UR4, c[0x0][0x580] ;  /* 0x0001600000047ab9 */ /* 0x000fe40000000800 */
[----:B------:R-:W-:-:S07]  /*0d90*/  IMAD.U32 R153, RZ, RZ, UR4 ;  /* 0x00000004ff997e24 */ /* 0x000fce000f8e00ff */
.L_x_8:
[----:B------:R-:W-:Y:S02]  /*0da0*/  ULDC.64 UR4, c[0x0][0x5a0] ;  /* 0x0001680000047ab9 */ /* 0x000fe40000000a00 */
[----:B------:R-:W-:-:S04]  /*0db0*/  ISETP.NE.U32.AND P0, PT, RZ, UR4, PT ;  /* 0x00000004ff007c0c */ /* 0x000fc8000bf05070 */
[----:B------:R-:W-:-:S13]  /*0dc0*/  ISETP.NE.AND.EX P0, PT, RZ, UR5, PT, P0 ;  /* 0x00000005ff007c0c */ /* 0x000fda000bf05300 */
[----:B------:R-:W-:Y:S05]  /*0dd0*/  @!P0 BRA `(.L_x_10) ;  /* 0x00000000001c8947 */ /* 0x000fea0003800000 */
[----:B01----:R-:W0:Y:S02]  /*0de0*/  LDC.64 R4, c[0x0][0x5a0] ;  /* 0x00016800ff047b82 */ /* 0x003e240000000a00 */
[----:B0-----:R-:W2:Y:S02]  /*0df0*/  LDG.E.64 R4, desc[UR36][R4.64] ;  /* 0x0000002404047981 */ /* 0x001ea4000c1e1b00 */
[----:B--2---:R-:W-:-:S04]  /*0e00*/  ISETP.NE.U32.AND P0, PT, R4, RZ, PT ;  /* 0x000000ff0400720c */ /* 0x004fc80003f05070 */
[----:B------:R-:W-:-:S13]  /*0e10*/  ISETP.NE.AND.EX P0, PT, R5, RZ, PT, P0 ;  /* 0x000000ff0500720c */ /* 0x000fda0003f05300 */
[----:B------:R-:W-:Y:S05]  /*0e20*/  @!P0 BRA `(.L_x_10) ;  /* 0x0000000000088947 */ /* 0x000fea0003800000 */
[----:B------:R0:W5:Y:S01]  /*0e30*/  LD.E R154, desc[UR36][R4.64] ;  /* 0x00000024049a7980 */ /* 0x000162000c101900 */
[----:B------:R-:W-:Y:S05]  /*0e40*/  BRA `(.L_x_11) ;  /* 0x0000000000247947 */ /* 0x000fea0003800000 */
.L_x_10:
[----:B------:R-:W-:Y:S02]  /*0e50*/  ULDC.64 UR4, c[0x0][0x590] ;  /* 0x0001640000047ab9 */ /* 0x000fe40000000a00 */
[----:B------:R-:W-:-:S04]  /*0e60*/  ISETP.NE.U32.AND P0, PT, RZ, UR4, PT ;  /* 0x00000004ff007c0c */ /* 0x000fc8000bf05070 */
[----:B------:R-:W-:-:S13]  /*0e70*/  ISETP.NE.AND.EX P0, PT, RZ, UR5, PT, P0 ;  /* 0x00000005ff007c0c */ /* 0x000fda000bf05300 */
[----:B------:R-:W-:Y:S05]  /*0e80*/  @!P0 BRA `(.L_x_12) ;  /* 0x00000000000c8947 */ /* 0x000fea0003800000 */
[----:B------:R-:W2:Y:S02]  /*0e90*/  LDC.64 R154, c[0x0][0x590] ;  /* 0x00016400ff9a7b82 */ /* 0x000ea40000000a00 */
[----:B--2---:R2:W5:Y:S01]  /*0ea0*/  LDG.E R154, desc[UR36][R154.64] ;  /* 0x000000249a9a7981 */ /* 0x004562000c1e1900 */
[----:B------:R-:W-:Y:S05]  /*0eb0*/  BRA `(.L_x_11) ;  /* 0x0000000000087947 */ /* 0x000fea0003800000 */
.L_x_12:
[----:B------:R-:W-:Y:S02]  /*0ec0*/  ULDC UR4, c[0x0][0x584] ;  /* 0x0001610000047ab9 */ /* 0x000fe40000000800 */
[----:B------:R-:W-:-:S07]  /*0ed0*/  IMAD.U32 R154, RZ, RZ, UR4 ;  /* 0x00000004ff9a7e24 */ /* 0x000fce000f8e00ff */
.L_x_11:
[----:B------:R-:W-:-:S13]  /*0ee0*/  LOP3.LUT P0, RZ, R0, 0xff, RZ, 0xc0, !PT ;  /* 0x000000ff00ff7812 */ /* 0x000fda000780c0ff */
[----:B------:R-:W-:Y:S05]  /*0ef0*/  @!P0 EXIT ;  /* 0x000000000000894d */ /* 0x000fea0003800000 */
[----:B------:R-:W-:Y:S01]  /*0f00*/  ULDC UR4, c[0x0][0x28c] ;  /* 0x0000a30000047ab9 */ /* 0x000fe20000000800 */
[----:B------:R-:W-:Y:S01]  /*0f10*/  UMOV UR38, URZ ;  /* 0x0000003f00267c82 */ /* 0x000fe20008000000 */
[----:B------:R-:W-:Y:S01]  /*0f20*/  UIADD3 UR4, UR4, 0x1f, URZ ;  /* 0x0000001f04047890 */ /* 0x000fe2000fffe03f */
[----:B------:R-:W-:-:S03]  /*0f30*/  UMOV UR39, URZ ;  /* 0x0000003f00277c82 */ /* 0x000fc60008000000 */
[----:B------:R-:W-:-:S04]  /*0f40*/  USHF.R.S32.HI UR5, URZ, 0x1f, UR4 ;  /* 0x0000001f3f057899 */ /* 0x000fc80008011404 */
[----:B------:R-:W-:-:S04]  /*0f50*/  ULEA.HI UR5, UR5, UR4, URZ, 0x5 ;  /* 0x0000000405057291 */ /* 0x000fc8000f8f283f */
[----:B------:R-:W-:-:S12]  /*0f60*/  USHF.R.S32.HI UR40, URZ, 0x5, UR5 ;  /* 0x000000053f287899 */ /* 0x000fd80008011405 */
.L_x_290:
[----:B------:R-:W-:Y:S01]  /*0f70*/  LOP3.LUT R0, R18, 0x80, RZ, 0xc0, !PT ;  /* 0x0000008012007812 */ /* 0x000fe200078ec0ff */
[----:B------:R-:W3:Y:S01]  /*0f80*/  S2UR UR7, SR_CgaCtaId ;  /* 0x00000000000779c3 */ /* 0x000ee20000008800 */
[----:B------:R-:W-:Y:S02]  /*0f90*/  UMOV UR6, 0x400 ;  /* 0x0000040000067882 */ /* 0x000fe40000000000 */
[----:B------:R-:W-:-:S06]  /*0fa0*/  SHF.R.U32.HI R0, RZ, 0x7, R0 ;  /* 0x00000007ff007819 */ /* 0x000fcc0000011600 */
[----:B----4-:R-:W4:Y:S01]  /*0fb0*/  SHFL.IDX PT, R0, R0, RZ, 0x1f ;  /* 0x00001fff00007589 */ /* 0x010f2200000e0000 */
[----:B---3--:R-:W-:Y:S01]  /*0fc0*/  ULEA UR6, UR7, UR6, 0x18 ;  /* 0x0000000607067291 */ /* 0x008fe2000f8ec03f */
[----:B----4-:R-:W-:-:S13]  /*0fd0*/  R2UR UR4, R0 ;  /* 0x00000000000472ca */ /* 0x010fda00000e0000 */
[----:B------:R-:W-:-:S04]  /*0fe0*/  ULEA.HI UR5, UR4, UR4, URZ, 0x1 ;  /* 0x0000000404057291 */ /* 0x000fc8000f8f083f */
[----:B------:R-:W-:-:S04]  /*0ff0*/  ULOP3.LUT UR5, UR5, 0x1ffffe, URZ, 0xc0, !UPT ;  /* 0x001ffffe05057892 */ /* 0x000fc8000f8ec03f */
[----:B------:R-:W-:-:S03]  /*1000*/  UIADD3 UR5, UR4, -UR5, URZ ;  /* 0x8000000504057290 */ /* 0x000fc6000fffe03f */
[----:B------:R-:W-:Y:S01]  /*1010*/  ULDC UR4, c[0x0][0x28c] ;  /* 0x0000a30000047ab9 */ /* 0x000fe20000000800 */
[----:B------:R-:W-:Y:S01]  /*1020*/  ULEA UR5, UR5, UR6, 0xb ;  /* 0x0000000605057291 */ /* 0x000fe2000f8e583f */
[----:B------:R-:W-:-:S03]  /*1030*/  ISETP.LT.AND P0, PT, RZ, UR4, PT ;  /* 0x00000004ff007c0c */ /* 0x000fc6000bf01270 */
[----:B------:R-:W-:-:S04]  /*1040*/  UIADD3 UR5, UR5, 0x180, URZ ;  /* 0x0000018005057890 */ /* 0x000fc8000fffe03f */
[----:B------:R-:W-:-:S04]  /*1050*/  USHF.R.U32.HI UR5, URZ, 0x4, UR5 ;  /* 0x000000043f057899 */ /* 0x000fc80008011605 */
[----:B------:R-:W-:-:S04]  /*1060*/  ULOP3.LUT UR5, UR5, 0x3fff, URZ, 0xc0, !UPT ;  /* 0x00003fff05057892 */ /* 0x000fc8000f8ec03f */
[----:B------:R-:W-:Y:S01]  /*1070*/  ULOP3.LUT UR41, UR5, 0x10000, URZ, 0xfc, !UPT ;  /* 0x0001000005297892 */ /* 0x000fe2000f8efc3f */
[----:B01----:R-:W-:Y:S11]  /*1080*/  @P0 BRA `(.L_x_13) ;  /* 0x0000000000400947 */ /* 0x003ff60003800000 */
[----:B------:R-:W-:Y:S01]  /*1090*/  MOV R0, 0x0 ;  /* 0x0000000000007802 */ /* 0x000fe20000000f00 */
[----:B------:R-:W-:Y:S01]  /*10a0*/  ULDC.64 UR4, c[0x4][0x68] ;  /* 0x01001a0000047ab9 */ /* 0x000fe20000000a00 */
[----:B------:R-:W-:Y:S01]  /*10b0*/  ULDC.64 UR6, c[0x4][0x8] ;  /* 0x0100020000067ab9 */ /* 0x000fe20000000a00 */
[----:B01----:R-:W-:Y:S01]  /*10c0*/  IMAD.U32 R4, RZ, RZ, UR4 ;  /* 0x00000004ff047e24 */ /* 0x003fe2000f8e00ff */
[----:B------:R0:W1:Y:S01]  /*10d0*/  LDC.64 R14, c[0x4][R0] ;  /* 0x01000000000e7b82 */ /* 0x0000620000000a00 */
[----:B------:R-:W-:Y:S01]  /*10e0*/  IMAD.U32 R5, RZ, RZ, UR5 ;  /* 0x00000005ff057e24 */ /* 0x000fe2000f8e00ff */
[----:B------:R-:W-:Y:S01]  /*10f0*/  ULDC.64 UR4, c[0x4][0x70] ;  /* 0x01001c0000047ab9 */ /* 0x000fe20000000a00 */
[----:B------:R-:W-:Y:S02]  /*1100*/  IMAD.U32 R10, RZ, RZ, UR6 ;  /* 0x00000006ff0a7e24 */ /* 0x000fe4000f8e00ff */
[----:B------:R-:W-:Y:S02]  /*1110*/  IMAD.U32 R6, RZ, RZ, UR4 ;  /* 0x00000004ff067e24 */ /* 0x000fe4000f8e00ff */
[----:B------:R-:W-:-:S02]  /*1120*/  IMAD.U32 R7, RZ, RZ, UR5 ;  /* 0x00000005ff077e24 */ /* 0x000fc4000f8e00ff */
[----:B------:R-:W-:Y:S02]  /*1130*/  IMAD.U32 R11, RZ, RZ, UR7 ;  /* 0x00000007ff0b7e24 */ /* 0x000fe4000f8e00ff */
[----:B------:R-:W-:Y:S02]  /*1140*/  IMAD.MOV.U32 R8, RZ, RZ, 0x1e1 ;  /* 0x000001e1ff087424 */ /* 0x000fe400078e00ff */
[----:B------:R-:W-:Y:S02]  /*1150*/  IMAD.MOV.U32 R12, RZ, RZ, 0x1 ;  /* 0x00000001ff0c7424 */ /* 0x000fe400078e00ff */
[----:B0-----:R-:W-:-:S07]  /*1160*/  IMAD.MOV.U32 R13, RZ, RZ, RZ ;  /* 0x000000ffff0d7224 */ /* 0x001fce00078e00ff */
[----:B------:R-:W-:-:S07]  /*1170*/  LEPC R20, `(.L_x_13) ;  /* 0x000000001014794e */ /* 0x000fce0000000000 */
[----:B-12--5:R-:W-:Y:S05]  /*1180*/  CALL.ABS.NOINC R14 ;  /* 0x000000000e007343 */ /* 0x026fea0003c00000 */
.L_x_13:
[----:B------:R-:W-:-:S04]  /*1190*/  LOP3.LUT R0, R19, 0x1, RZ, 0xfc, !PT ;  /* 0x0000000113007812 */ /* 0x000fc800078efcff */
[----:B------:R-:W-:-:S13]  /*11a0*/  ISETP.NE.AND P0, PT, R0, 0x3, PT ;  /* 0x000000030000780c */ /* 0x000fda0003f05270 */
[----:B------:R-:W-:Y:S05]  /*11b0*/  @!P0 BRA `(.L_x_14) ;  /* 0x0000000000048947 */ /* 0x000fea0003800000 */
[----:B------:R-:W-:Y:S01]  /*11c0*/  BPT.TRAP 0x1 ;  /* 0x000000040000795c */ /* 0x000fe20000300000 */
.L_x_14:
[----:B------:R-:W3:Y:S01]  /*11d0*/  S2UR UR5, SR_CgaCtaId ;  /* 0x00000000000579c3 */ /* 0x000ee20000008800 */
[----:B------:R-:W-:Y:S01]  /*11e0*/  UMOV UR4, 0x400 ;  /* 0x0000040000047882 */ /* 0x000fe20000000000 */
[----:B------:R-:W-:Y:S02]  /*11f0*/  IMAD.U32 R0, RZ, RZ, UR38 ;  /* 0x00000026ff007e24 */ /* 0x000fe4000f8e00ff */
[----:B------:R-:W-:-:S03]  /*1200*/  IMAD.U32 R3, RZ, RZ, UR39 ;  /* 0x00000027ff037e24 */ /* 0x000fc6000f8e00ff */
[----:B------:R-:W-:Y:S01]  /*1210*/  SHF.L.U32 R0, R0, 0x1f, RZ ;  /* 0x0000001f00007819 */ /* 0x000fe200000006ff */
[----:B---3--:R-:W-:-:S06]  /*1220*/  ULEA UR4, UR5, UR4, 0x18 ;  /* 0x0000000405047291 */ /* 0x008fcc000f8ec03f */
[----:B------:R-:W-:-:S04]  /*1230*/  IMAD.U32 R6, RZ, RZ, UR4 ;  /* 0x00000004ff067e24 */ /* 0x000fc8000f8e00ff */
[----:B------:R-:W-:-:S04]  /*1240*/  IMAD R3, R3, 0x8, R6 ;  /* 0x0000000803037824 */ /* 0x000fc800078e0206 */
[----:B------:R3:W4:Y:S01]  /*1250*/  SYNCS.PHASECHK.TRANS64.TRYWAIT P1, [R3+URZ], R0 ;  /* 0x00000000030075a7 */ /* 0x000722000802017f */
[----:B------:R-:W-:Y:S05]  /*1260*/  @!P0 BRA `(.L_x_15) ;  /* 0x0000000000048947 */ /* 0x000fea0003800000 */
[----:B------:R-:W-:Y:S01]  /*1270*/  BPT.TRAP 0x1 ;  /* 0x000000040000795c */ /* 0x000fe20000300000 */
.L_x_15:
[----:B----4-:R-:W-:Y:S05]  /*1280*/  @P1 BRA `(.L_x_16) ;  /* 0x0000000000081947 */ /* 0x010fea0003800000 */
[----:B------:R-:W4:Y:S02]  /*1290*/  SYNCS.PHASECHK.TRANS64.TRYWAIT P1, [R3+URZ], R0 ;  /* 0x00000000030075a7 */ /* 0x000f24000802017f */
[----:B----4-:R-:W-:Y:S05]  /*12a0*/  @!P1 BRA `(.L_x_17) ;  /* 0x0000008800a09947 */ /* 0x010fea0003800000 */
.L_x_16:
[----:B------:R-:W-:-:S04]  /*12b0*/  UISETP.LT.AND UP0, UPT, UR40, 0x1, UPT ;  /* 0x000000012800788c */ /* 0x000fc8000bf01270 */
[----:B------:R-:W-:-:S06]  /*12c0*/  USEL UR4, UR40, 0x1, UP0 ;  /* 0x0000000128047887 */ /* 0x000fcc0008000000 */
[----:B---34-:R-:W-:Y:S01]  /*12d0*/  IMAD.U32 R0, RZ, RZ, UR4 ;  /* 0x00000004ff007e24 */ /* 0x018fe2000f8e00ff */
[----:B------:R-:W-:Y:S05]  /*12e0*/  WARPSYNC.ALL ;  /* 0x0000000000007948 */ /* 0x000fea0003800000 */
[----:B------:R-:W-:-:S04]  /*12f0*/  IADD3 R0, -R0, UR40, RZ ;  /* 0x0000002800007c10 */ /* 0x000fc8000fffe1ff */
[----:B------:R-:W-:Y:S02]  /*1300*/  ISETP.GE.AND P1, PT, R0, 0x1, PT ;  /* 0x000000010000780c */ /* 0x000fe40003f26270 */
[----:B------:R-:W-:Y:S01]  /*1310*/  R2UR UR4, R6 ;  /* 0x00000000060472ca */ /* 0x000fe200000e0000 */
[----:B------:R-:W-:Y:S01]  /*1320*/  WARPGROUP.ARRIVE ;  /* 0x00000000000079c5 */ /* 0x000fe20000000000 */
[----:B------:R-:W-:Y:S01]  /*1330*/  UMOV UR5, 0xc0000010 ;  /* 0xc000001000057882 */ /* 0x000fe20000000000 */
[----:B------:R-:W-:-:S10]  /*1340*/  UMOV UR7, 0xc0000010 ;  /* 0xc000001000077882 */ /* 0x000fd40000000000 */
[----:B------:R-:W-:-:S04]  /*1350*/  UIADD3 UR4, UR4, 0xc180, URZ ;  /* 0x0000c18004047890 */ /* 0x000fc8000fffe03f */
[----:B------:R-:W-:-:S04]  /*1360*/  USHF.R.U32.HI UR4, URZ, 0x4, UR4 ;  /* 0x000000043f047899 */ /* 0x000fc80008011604 */
[----:B------:R-:W-:-:S04]  /*1370*/  ULOP3.LUT UR4, UR4, 0x3fff, URZ, 0xc0, !UPT ;  /* 0x00003fff04047892 */ /* 0x000fc8000f8ec03f */
[----:B------:R-:W-:Y:S02]  /*1380*/  ULOP3.LUT UR9, UR4, 0x10000, URZ, 0xfc, !UPT ;  /* 0x0001000004097892 */ /* 0x000fe4000f8efc3f */
[----:B------:R-:W-:Y:S02]  /*1390*/  ULEA UR4, UR39, UR41, 0x9 ;  /* 0x0000002927047291 */ /* 0x000fe4000f8e483f */
[----:B------:R-:W-:-:S09]  /*13a0*/  ULEA UR6, UR39, UR9, 0x8 ;  /* 0x0000000927067291 */ /* 0x000fd2000f8e403f */
[----:B------:R-:W-:Y:S01]  /*13b0*/  IGMMA.64x128x32.S8.S8 R88, gdesc[UR4], RZ, !UPT, gsb0 ;  /* 0x03600000045879f1 */ /* 0x000fe2000c0410ff */
[----:B------:R-:W-:Y:S01]  /*13c0*/  UIADD3 UR4, UR4, 0x100, URZ ;  /* 0x0000010004047890 */ /* 0x000fe2000fffe03f */
[----:B------:R-:W-:Y:S01]  /*13d0*/  UMOV UR5, 0xc0000010 ;  /* 0xc000001000057882 */ /* 0x000fe20000000000 */
[----:B------:R-:W-:Y:S02]  /*13e0*/  WARPGROUP.DEPBAR.LE gsb0, 0x0 ;  /* 0x00008000000079c5 */ /* 0x000fe40000010000 */
[----:B------:R-:W-:-:S06]  /*13f0*/  WARPGROUP.ARRIVE ;  /* 0x00000000000079c5 */ /* 0x000fcc0000000000 */
[----:B------:R-:W-:Y:S03]  /*1400*/  IGMMA.64x128x32.S8.S8 R24, gdesc[UR4], RZ, !UPT, gsb0 ;  /* 0x03600000041879f1 */ /* 0x000fe6000c0410ff */
[----:B------:R-:W-:Y:S02]  /*1410*/  WARPGROUP.DEPBAR.LE gsb0, 0x0 ;  /* 0x00008000000079c5 */ /* 0x000fe40000010000 */
[----:B------:R-:W-:Y:S05]  /*1420*/  @!P1 BRA `(.L_x_18) ;  /* 0x0000000000d89947 */ /* 0x000fea0003800000 */
[----:B------:R-:W-:Y:S02]  /*1430*/  UIADD3 UR4, UR39, 0x1, URZ ;  /* 0x0000000127047890 */ /* 0x000fe4000fffe03f */
[----:B------:R-:W-:Y:S02]  /*1440*/  IMAD.U32 R3, RZ, RZ, UR39 ;  /* 0x00000027ff037e24 */ /* 0x000fe4000f8e00ff */
[----:B------:R-:W-:-:S04]  /*1450*/  UISETP.NE.AND UP0, UPT, UR4, 0x6, UPT ;  /* 0x000000060400788c */ /* 0x000fc8000bf05270 */
[----:B------:R-:W-:Y:S02]  /*1460*/  USEL UR5, URZ, 0x1, UP0 ;  /* 0x000000013f057887 */ /* 0x000fe40008000000 */
[----:B------:R-:W-:Y:S02]  /*1470*/  USEL UR8, UR4, URZ, UP0 ;  /* 0x0000003f04087287 */ /* 0x000fe40008000000 */
[----:B------:R-:W-:-:S06]  /*1480*/  ULOP3.LUT UR5, UR38, UR5, URZ, 0x3c, !UPT ;  /* 0x0000000526057292 */ /* 0x000fcc000f8e3c3f */
[----:B------:R-:W-:-:S07]  /*1490*/  IMAD.U32 R7, RZ, RZ, UR5 ;  /* 0x00000005ff077e24 */ /* 0x000fce000f8e00ff */
.L_x_25:
[----:B------:R-:W-:Y:S05]  /*14a0*/  @!P0 BRA `(.L_x_19) ;  /* 0x0000000000048947 */ /* 0x000fea0003800000 */
[----:B------:R-:W-:Y:S01]  /*14b0*/  BPT.TRAP 0x1 ;  /* 0x000000040000795c */ /* 0x000fe20000300000 */
.L_x_19:
[----:B------:R-:W3:Y:S01]  /*14c0*/  S2UR UR5, SR_CgaCtaId ;  /* 0x00000000000579c3 */ /* 0x000ee20000008800 */
[----:B------:R-:W-:Y:S01]  /*14d0*/  UMOV UR4, 0x400 ;  /* 0x0000040000047882 */ /* 0x000fe20000000000 */
[----:B01----:R-:W-:Y:S01]  /*14e0*/  IMAD.U32 R5, RZ, RZ, UR8 ;  /* 0x00000008ff057e24 */ /* 0x003fe2000f8e00ff */
[----:B------:R-:W-:Y:S01]  /*14f0*/  SHF.L.U32 R4, R7, 0x1f, RZ ;  /* 0x0000001f07047819 */ /* 0x000fe200000006ff */
[----:B---3--:R-:W-:-:S06]  /*1500*/  ULEA UR4, UR5, UR4, 0x18 ;  /* 0x0000000405047291 */ /* 0x008fcc000f8ec03f */
[----:B------:R-:W-:-:S04]  /*1510*/  IMAD.U32 R6, RZ, RZ, UR4 ;  /* 0x00000004ff067e24 */ /* 0x000fc8000f8e00ff */
[----:B------:R-:W-:-:S04]  /*1520*/  IMAD R5, R5, 0x8, R6 ;  /* 0x0000000805057824 */ /* 0x000fc800078e0206 */
[----:B------:R0:W1:Y:S01]  /*1530*/  SYNCS.PHASECHK.TRANS64.TRYWAIT P1, [R5+URZ], R4 ;  /* 0x00000004050075a7 */ /* 0x000062000802017f */
[----:B------:R-:W-:Y:S05]  /*1540*/  @!P0 BRA `(.L_x_20) ;  /* 0x0000000000048947 */ /* 0x000fea0003800000 */
[----:B------:R-:W-:Y:S01]  /*1550*/  BPT.TRAP 0x1 ;  /* 0x000000040000795c */ /* 0x000fe20000300000 */
.L_x_20:
[----:B-1----:R-:W-:Y:S05]  /*1560*/  @P1 BRA `(.L_x_21) ;  /* 0x0000000000081947 */ /* 0x002fea0003800000 */
[----:B------:R-:W1:Y:S02]  /*1570*/  SYNCS.PHASECHK.TRANS64.TRYWAIT P1, [R5+URZ], R4 ;  /* 0x00000004050075a7 */ /* 0x000e64000802017f */
[----:B-1----:R-:W-:Y:S05]  /*1580*/  @!P1 BRA `(.L_x_22) ;  /* 0x0000008400fc9947 */ /* 0x002fea0003800000 */
.L_x_21:
[----:B------:R-:W-:Y:S01]  /*1590*/  ULEA UR4, UR8, UR41, 0x9 ;  /* 0x0000002908047291 */ /* 0x000fe2000f8e483f */
[----:B------:R-:W-:Y:S01]  /*15a0*/  WARPGROUP.ARRIVE ;  /* 0x00000000000079c5 */ /* 0x000fe20000000000 */
[----:B------:R-:W-:Y:S01]  /*15b0*/  ULEA UR6, UR8, UR9, 0x8 ;  /* 0x0000000908067291 */ /* 0x000fe2000f8e403f */
[----:B------:R-:W-:Y:S01]  /*15c0*/  UMOV UR5, 0xc0000010 ;  /* 0xc000001000057882 */ /* 0x000fe20000000000 */
[----:B------:R-:W-:-:S07]  /*15d0*/  UMOV UR7, 0xc0000010 ;  /* 0xc000001000077882 */ /* 0x000fce0000000000 */
[----:B------:R-:W-:Y:S01]  /*15e0*/  IGMMA.64x128x32.S8.S8 R88, gdesc[UR4], R88, gsb0 ;  /* 0x03600000045879f1 */ /* 0x000fe20008041058 */
[----:B------:R-:W-:Y:S01]  /*15f0*/  UIADD3 UR4, UR4, 0x100, URZ ;  /* 0x0000010004047890 */ /* 0x000fe2000fffe03f */
[----:B------:R-:W-:Y:S01]  /*1600*/  UMOV UR5, 0xc0000010 ;  /* 0xc000001000057882 */ /* 0x000fe20000000000 */
[----:B------:R-:W-:Y:S02]  /*1610*/  WARPGROUP.DEPBAR.LE gsb0, 0x0 ;  /* 0x00008000000079c5 */ /* 0x000fe40000010000 */
[----:B------:R-:W-:-:S06]  /*1620*/  WARPGROUP.ARRIVE ;  /* 0x00000000000079c5 */ /* 0x000fcc0000000000 */
[----:B------:R-:W-:Y:S03]  /*1630*/  IGMMA.64x128x32.S8.S8 R24, gdesc[UR4], R24, gsb0 ;  /* 0x03600000041879f1 */ /* 0x000fe60008041018 */
[----:B------:R-:W-:Y:S02]  /*1640*/  WARPGROUP.DEPBAR.LE gsb0, 0x0 ;  /* 0x00008000000079c5 */ /* 0x000fe40000010000 */
[----:B------:R-:W-:Y:S05]  /*1650*/  @!P0 BRA `(.L_x_23) ;  /* 0x0000000000048947 */ /* 0x000fea0003800000 */
[----:B------:R-:W-:Y:S01]  /*1660*/  BPT.TRAP 0x1 ;  /* 0x000000040000795c */ /* 0x000fe20000300000 */
.L_x_23:
[----:B01----:R-:W-:Y:S01]  /*1670*/  IMAD R4, R3, 0x8, R6 ;  /* 0x0000000803047824 */ /* 0x003fe200078e0206 */
[----:B------:R-:W-:-:S03]  /*1680*/  ISETP.GT.U32.AND P1, PT, R19, 0x1, PT ;  /* 0x000000011300780c */ /* 0x000fc60003f24070 */
[----:B------:R-:W-:-:S05]  /*1690*/  VIADD R4, R4, 0x30 ;  /* 0x0000003004047836 */ /* 0x000fca0000000000 */
[----:B------:R-:W-:-:S04]  /*16a0*/  PRMT R4, RZ, 0x654, R4 ;  /* 0x00000654ff047816 */ /* 0x000fc80000000004 */
[----:B------:R0:W-:Y:S01]  /*16b0*/  SYNCS.ARRIVE.TRANS64.RED.A1T0 RZ, [R4+URZ], RZ ;  /* 0x000000ff04ff79a7 */ /* 0x0001e2000810043f */
[----:B------:R-:W-:Y:S05]  /*16c0*/  @P1 BRA `(.L_x_24) ;  /* 0x0000000000041947 */ /* 0x000fea0003800000 */
[----:B------:R-:W-:Y:S01]  /*16d0*/  BPT.TRAP 0x1 ;  /* 0x000000040000795c */ /* 0x000fe20000300000 */
.L_x_24:
[----:B------:R-:W-:Y:S01]  /*16e0*/  UIADD3 UR8, UR8, 0x1, URZ ;  /* 0x0000000108087890 */ /* 0x000fe2000fffe03f */
[C---:B------:R-:W-:Y:S01]  /*16f0*/  ISETP.GT.AND P2, PT, R0.reuse, 0x1, PT ;  /* 0x000000010000780c */ /* 0x040fe20003f44270 */
[----:B------:R-:W-:Y:S02]  /*1700*/  VIADD R3, R3, 0x1 ;  /* 0x0000000103037836 */ /* 0x000fe40000000000 */
[----:B------:R-:W-:Y:S01]  /*1710*/  UISETP.NE.AND UP0, UPT, UR8, 0x6, UPT ;  /* 0x000000060800788c */ /* 0x000fe2000bf05270 */
[----:B------:R-:W-:Y:S02]  /*1720*/  VIADD R0, R0, 0xffffffff ;  /* 0xffffffff00007836 */ /* 0x000fe40000000000 */
[C---:B------:R-:W-:Y:S01]  /*1730*/  ISETP.NE.AND P1, PT, R3.reuse, 0x6, PT ;  /* 0x000000060300780c */ /* 0x040fe20003f25270 */
[----:B------:R-:W-:Y:S02]  /*1740*/  USEL UR4, URZ, 0x1, UP0 ;  /* 0x000000013f047887 */ /* 0x000fe40008000000 */
[----:B------:R-:W-:Y:S01]  /*1750*/  USEL UR8, UR8, URZ, UP0 ;  /* 0x0000003f08087287 */ /* 0x000fe20008000000 */
[----:B------:R-:W-:-:S03]  /*1760*/  SEL R3, R3, RZ, P1 ;  /* 0x000000ff03037207 */ /* 0x000fc60000800000 */
[----:B------:R-:W-:Y:S01]  /*1770*/  LOP3.LUT R7, R7, UR4, RZ, 0x3c, !PT ;  /* 0x0000000407077c12 */ /* 0x000fe2000f8e3cff */
[----:B------:R-:W-:Y:S07]  /*1780*/  @P2 BRA `(.L_x_25) ;  /* 0xfffffffc00442947 */ /* 0x000fee000383ffff */
.L_x_18:
[----:B------:R-:W3:Y:S02]  /*1790*/  LDC R0, c[0x0][0x28c] ;  /* 0x0000a300ff007b82 */ /* 0x000ee40000000800 */
[----:B---3--:R-:W-:-:S13]  /*17a0*/  ISETP.GE.AND P1, PT, R0, 0x1, PT ;  /* 0x000000010000780c */ /* 0x008fda0003f26270 */
[----:B------:R-:W-:Y:S05]  /*17b0*/  @!P1 BRA `(.L_x_26) ;  /* 0x0000000000409947 */ /* 0x000fea0003800000 */
[----:B------:R-:W-:Y:S05]  /*17c0*/  @!P0 BRA `(.L_x_27) ;  /* 0x0000000000048947 */ /* 0x000fea0003800000 */
[----:B------:R-:W-:Y:S01]  /*17d0*/  BPT.TRAP 0x1 ;  /* 0x000000040000795c */ /* 0x000fe20000300000 */
.L_x_27:
[----:B------:R-:W-:Y:S01]  /*17e0*/  UISETP.LT.AND UP0, UPT, UR40, 0x1, UPT ;  /* 0x000000012800788c */ /* 0x000fe2000bf01270 */
[----:B------:R-:W-:-:S03]  /*17f0*/  ISETP.GT.U32.AND P0, PT, R19, 0x1, PT ;  /* 0x000000011300780c */ /* 0x000fc60003f04070 */
[----:B------:R-:W-:-:S04]  /*1800*/  USEL UR6, UR40, 0x1, UP0 ;  /* 0x0000000128067887 */ /* 0x000fc80008000000 */
[----:B------:R-:W-:-:S04]  /*1810*/  UIADD3 UR6, UR39, UR40, -UR6 ;  /* 0x0000002827067290 */ /* 0x000fc8000fffe806 */
[----:B------:R-:W-:-:S04]  /*1820*/  UIMAD.WIDE.U32 UR4, UR6, -0x55555555, URZ ;  /* 0xaaaaaaab060478a5 */ /* 0x000fc8000f8e003f */
[----:B------:R-:W-:-:S04]  /*1830*/  USHF.R.U32.HI UR4, URZ, 0x2, UR5 ;  /* 0x000000023f047899 */ /* 0x000fc80008011605 */
[----:B------:R-:W-:-:S06]  /*1840*/  UIMAD UR6, UR4, -0x6, UR6 ;  /* 0xfffffffa040678a4 */ /* 0x000fcc000f8e0206 */
[----:B------:R-:W-:-:S04]  /*1850*/  IMAD.U32 R3, RZ, RZ, UR6 ;  /* 0x00000006ff037e24 */ /* 0x000fc8000f8e00ff */
[----:B------:R-:W-:-:S04]  /*1860*/  IMAD R0, R3, 0x8, R6 ;  /* 0x0000000803007824 */ /* 0x000fc800078e0206 */
[----:B------:R-:W-:-:S05]  /*1870*/  VIADD R0, R0, 0x30 ;  /* 0x0000003000007836 */ /* 0x000fca0000000000 */
[----:B------:R-:W-:-:S04]  /*1880*/  PRMT R0, RZ, 0x654, R0 ;  /* 0x00000654ff007816 */ /* 0x000fc80000000000 */
[----:B------:R3:W-:Y:S01]  /*1890*/  SYNCS.ARRIVE.TRANS64.RED.A1T0 RZ, [R0+URZ], RZ ;  /* 0x000000ff00ff79a7 */ /* 0x0007e2000810043f */
[----:B------:R-:W-:Y:S05]  /*18a0*/  @P0 BRA `(.L_x_26) ;  /* 0x0000000000040947 */ /* 0x000fea0003800000 */
[----:B------:R-:W-:Y:S01]  /*18b0*/  BPT.TRAP 0x1 ;  /* 0x000000040000795c */ /* 0x000fe20000300000 */
.L_x_26:
[----:B------:R-:W4:Y:S01]  /*18c0*/  LDC R6, c[0x0][0x288] ;  /* 0x0000a200ff067b82 */ /* 0x000f220000000800 */
[--C-:B---3--:R-:W-:Y:S01]  /*18d0*/  SHF.R.U32.HI R0, RZ, 0x2, R18.reuse ;  /* 0x00000002ff007819 */ /* 0x108fe20000011612 */
[----:B------:R-:W-:Y:S01]  /*18e0*/  IMAD.SHL.U32 R23, R23, 0x80, RZ ;  /* 0x0000008017177824 */ /* 0x000fe200078e00ff */
[----:B01----:R-:W-:Y:S01]  /*18f0*/  SHF.R.U32.HI R5, RZ, 0x7, R18 ;  /* 0x00000007ff057819 */ /* 0x003fe20000011612 */
[----:B------:R-:W-:Y:S01]  /*1900*/  UIADD3 UR39, UR40, UR39, URZ ;  /* 0x0000002728277290 */ /* 0x000fe2000fffe03f */
[----:B------:R-:W-:Y:S01]  /*1910*/  LOP3.LUT R3, R0, 0x7, RZ, 0xc0, !PT ;  /* 0x0000000700037812 */ /* 0x000fe200078ec0ff */
[C---:B------:R-:W-:Y:S01]  /*1920*/  IMAD.SHL.U32 R14, R18.reuse, 0x2, RZ ;  /* 0x00000002120e7824 */ /* 0x040fe200078e00ff */
[----:B------:R-:W-:Y:S01]  /*1930*/  LOP3.LUT R0, R5, 0x1, RZ, 0xc0, !PT ;  /* 0x0000000105007812 */ /* 0x000fe200078ec0ff */
[----:B------:R-:W-:Y:S01]  /*1940*/  UISETP.GT.U32.AND UP0, UPT, UR39, 0x5, UPT ;  /* 0x000000052700788c */ /* 0x000fe2000bf04070 */
[----:B------:R-:W-:Y:S01]  /*1950*/  LOP3.LUT R4, R18, 0x60, RZ, 0xc0, !PT ;  /* 0x0000006012047812 */ /* 0x000fe200078ec0ff */
[----:B------:R-:W-:Y:S01]  /*1960*/  ULDC UR7, c[0x0][0x284] ;  /* 0x0000a10000077ab9 */ /* 0x000fe20000000800 */
[----:B------:R-:W-:Y:S01]  /*1970*/  UISETP.GE.U32.AND UP1, UPT, UR40, 0x6, UPT ;  /* 0x000000062800788c */ /* 0x000fe2000bf26070 */
[----:B------:R-:W-:Y:S01]  /*1980*/  IMAD.SHL.U32 R10, R0, 0x40, RZ ;  /* 0x00000040000a7824 */ /* 0x000fe200078e00ff */
[----:B------:R-:W-:Y:S01]  /*1990*/  SHF.R.U32.HI R8, RZ, 0x1, R4 ;  /* 0x00000001ff087819 */ /* 0x000fe20000011604 */
[----:B------:R-:W-:Y:S01]  /*19a0*/  UISETP.LT.U32.AND UP0, UPT, UR40, 0x6, UP0 ;  /* 0x000000062800788c */ /* 0x000fe20008701070 */
[----:B------:R-:W-:Y:S01]  /*19b0*/  SHF.R.S32.HI R160, RZ, 0x1f, R22 ;  /* 0x0000001fffa07819 */ /* 0x000fe20000011416 */
[----:B------:R-:W-:Y:S01]  /*19c0*/  ULDC.64 UR8, c[0x0][0x5d0] ;  /* 0x0001740000087ab9 */ /* 0x000fe20000000a00 */
[--C-:B------:R-:W-:Y:S01]  /*19d0*/  IADD3 R5, RZ, -R8, -R3.reuse ;  /* 0x80000008ff057210 */ /* 0x100fe20007ffe803 */
[----:B------:R-:W-:Y:S01]  /*19e0*/  UIMAD.WIDE.U32 UR4, UR39, -0x55555555, URZ ;  /* 0xaaaaaaab270478a5 */ /* 0x000fe2000f8e003f */
[----:B------:R-:W-:Y:S01]  /*19f0*/  LOP3.LUT R165, R10, 0x40, R3, 0xe2, !PT ;  /* 0x000000400aa57812 */ /* 0x000fe200078ee203 */
[----:B------:R-:W-:Y:S01]  /*1a00*/  IMAD.SHL.U32 R3, R152, 0x100, RZ ;  /* 0x0000010098037824 */ /* 0x000fe200078e00ff */
[C---:B------:R-:W-:Y:S01]  /*1a10*/  LOP3.LUT R14, R23.reuse, 0x6, R14, 0xf8, !PT ;  /* 0x00000006170e7812 */ /* 0x040fe200078ef80e */
[----:B------:R-:W-:Y:S01]  /*1a20*/  USEL UR6, URZ, 0x1, !UP0 ;  /* 0x000000013f067887 */ /* 0x000fe2000c000000 */
[----:B------:R-:W-:Y:S01]  /*1a30*/  LOP3.LUT R4, R18, 0x3, RZ, 0xc0, !PT ;  /* 0x0000000312047812 */ /* 0x000fe200078ec0ff */
[----:B------:R-:W-:Y:S01]  /*1a40*/  IMAD R7, R160, UR8, RZ ;  /* 0x00000008a0077c24 */ /* 0x000fe2000f8e02ff */
[----:B----4-:R-:W-:Y:S01]  /*1a50*/  ISETP.GE.AND P0, PT, R23, R6, PT ;  /* 0x000000061700720c */ /* 0x010fe20003f06270 */
[----:B------:R-:W-:Y:S01]  /*1a60*/  IMAD R0, R0, -0x40, R5 ;  /* 0xffffffc000007824 */ /* 0x000fe200078e0205 */
[----:B------:R-:W-:Y:S01]  /*1a70*/  SHF.R.S32.HI R15, RZ, 0x1f, R14 ;  /* 0x0000001fff0f7819 */ /* 0x000fe2000001140e */
[----:B------:R-:W-:Y:S01]  /*1a80*/  USHF.R.U32.HI UR4, URZ, 0x2, UR5 ;  /* 0x000000023f047899 */ /* 0x000fe20008011605 */
[C---:B------:R-:W-:Y:S01]  /*1a90*/  ISETP.GE.OR P0, PT, R3.reuse, UR7, P0 ;  /* 0x0000000703007c0c */ /* 0x040fe20008706670 */
[----:B------:R-:W-:Y:S01]  /*1aa0*/  ULOP3.LUT UR38, UR38, UR6, URZ, 0x3c, !UPT ;  /* 0x0000000626267292 */ /* 0x000fe2000f8e3c3f */
[----:B------:R-:W-:Y:S01]  /*1ab0*/  IMAD R10, R4, -0x2, R6 ;  /* 0xfffffffe040a7824 */ /* 0x000fe200078e0206 */
[----:B------:R-:W-:Y:S01]  /*1ac0*/  UIMAD UR39, UR4, -0x6, UR39 ;  /* 0xfffffffa042778a4 */ /* 0x000fe2000f8e0227 */
[----:B------:R-:W-:Y:S01]  /*1ad0*/  IMAD.WIDE R4, R152, 0x100, RZ ;  /* 0x0000010098047825 */ /* 0x000fe200078e02ff */
[----:B------:R-:W-:Y:S01]  /*1ae0*/  @UP1 ULOP3.LUT UR38, UR38, 0x1, UR4, 0x78, !UPT ;  /* 0x0000000126261892 */ /* 0x000fe2000f8e7804 */
[----:B------:R-:W-:-:S02]  /*1af0*/  IADD3 R0, -R3, UR7, R0 ;  /* 0x0000000703007c10 */ /* 0x000fc4000fffe100 */
[----:B------:R-:W-:Y:S01]  /*1b00*/  IMAD R9, R22, UR9, R7 ;  /* 0x0000000916097c24 */ /* 0x000fe2000f8e0207 */
[----:B------:R-:W-:Y:S01]  /*1b10*/  LOP3.LUT R165, R4, R165, R8, 0xfe, !PT ;  /* 0x000000a504a57212 */ /* 0x000fe200078efe08 */
[----:B------:R-:W-:-:S04]  /*1b20*/  IMAD.WIDE.U32 R6, R22, UR8, R14 ;  /* 0x0000000816067c25 */ /* 0x000fc8000f8e000e */
[----:B------:R-:W-:Y:S02]  /*1b30*/  IMAD.IADD R7, R7, 0x1, R9 ;  /* 0x0000000107077824 */ /* 0x000fe400078e0209 */
[----:B------:R-:W-:Y:S02]  /*1b40*/  IMAD.IADD R3, R10, 0x1, -R23 ;  /* 0x000000010a037824 */ /* 0x000fe400078e0a17 */
[----:B------:R-:W-:Y:S01]  /*1b50*/  IMAD.MOV.U32 R152, RZ, RZ, -0x1 ;  /* 0xffffffffff987424 */ /* 0x000fe200078e00ff */
[----:B------:R-:W-:Y:S06]  /*1b60*/  @P0 BRA `(.L_x_28) ;  /* 0x0000006000f40947 */ /* 0x000fec0003800000 */
[----:B------:R-:W0:Y:S01]  /*1b70*/  LDC.64 R20, c[0x0][0x5c8] ;  /* 0x00017200ff147b82 */ /* 0x000e220000000a00 */
[----:B------:R-:W-:Y:S01]  /*1b80*/  ULDC.64 UR4, c[0x0][0x5c0] ;  /* 0x0001700000047ab9 */ /* 0x000fe20000000a00 */
[----:B------:R-:W-:Y:S01]  /*1b90*/  BSSY B0, `(.L_x_28) ;  /* 0x000063a000007945 */ /* 0x000fe20003800000 */
[-C--:B0-----:R-:W-:Y:S01]  /*1ba0*/  IMAD R8, R5, R20.reuse, RZ ;  /* 0x0000001405087224 */ /* 0x081fe200078e02ff */
[----:B------:R-:W-:Y:S01]  /*1bb0*/  SHF.L.U64.HI R13, R20, 0x3, R21 ;  /* 0x00000003140d7819 */ /* 0x000fe20000010215 */
[----:B------:R-:W-:-:S04]  /*1bc0*/  IMAD.WIDE.U32 R6, R165, R20, R6 ;  /* 0x00000014a5067225 */ /* 0x000fc800078e0006 */
[----:B------:R-:W-:Y:S01]  /*1bd0*/  IMAD R9, R165, R21, R8 ;  /* 0x00000015a5097224 */ /* 0x000fe200078e0208 */
[----:B------:R-:W-:Y:S01]  /*1be0*/  IADD3 R158, P0, R6, UR4, RZ ;  /* 0x00000004069e7c10 */ /* 0x000fe2000ff1e0ff */
[C---:B------:R-:W-:Y:S02]  /*1bf0*/  IMAD.SHL.U32 R11, R20.reuse, 0x8, RZ ;  /* 0x00000008140b7824 */ /* 0x040fe400078e00ff */
[----:B------:R-:W-:Y:S01]  /*1c00*/  IMAD.IADD R9, R7, 0x1, R9 ;  /* 0x0000000107097824 */ /* 0x000fe200078e0209 */
[-C--:B------:R-:W-:Y:S02]  /*1c10*/  LEA R6, P2, R20, R158.reuse, 0x7 ;  /* 0x0000009e14067211 */ /* 0x080fe400078438ff */
[----:B------:R-:W-:Y:S02]  /*1c20*/  IADD3 R8, P1, R11, R158, RZ ;  /* 0x0000009e0b087210 */ /* 0x000fe40007f3e0ff */
[----:B------:R-:W-:Y:S02]  /*1c30*/  IADD3.X R159, R9, UR5, RZ, P0, !PT ;  /* 0x00000005099f7c10 */ /* 0x000fe400087fe4ff */
[----:B-----5:R-:W-:-:S02]  /*1c40*/  ISETP.NE.AND P0, PT, R154, RZ, PT ;  /* 0x000000ff9a00720c */ /* 0x020fc40003f05270 */
[----:B------:R-:W-:Y:S01]  /*1c50*/  LEA.HI.X R7, R20, R159, R21, 0x7, P2 ;  /* 0x0000009f14077211 */ /* 0x000fe200010f3c15 */
[----:B------:R-:W-:Y:S01]  /*1c60*/  IMAD.X R9, R13, 0x1, R159, P1 ;  /* 0x000000010d097824 */ /* 0x000fe200008e069f */
[----:B------:R-:W-:-:S05]  /*1c70*/  IADD3 R10, P2, R11, R6, RZ ;  /* 0x000000060b0a7210 */ /* 0x000fca0007f5e0ff */
[----:B------:R-:W-:-:S04]  /*1c80*/  IMAD.X R11, R13, 0x1, R7, P2 ;  /* 0x000000010d0b7824 */ /* 0x000fc800010e0607 */
[----:B------:R-:W-:Y:S05]  /*1c90*/  @!P0 BRA `(.L_x_29) ;  /* 0x0000004800948947 */ /* 0x000fea0003800000 */
[----:B------:R-:W0:Y:S01]  /*1ca0*/  LDC.64 R156, c[0x0][0x5b0] ;  /* 0x00016c00ff9c7b82 */ /* 0x000e220000000a00 */
[----:B------:R-:W-:Y:S01]  /*1cb0*/  ULDC.64 UR4, c[0x0][0x5b8] ;  /* 0x00016e0000047ab9 */ /* 0x000fe20000000a00 */
[----:B------:R-:W-:Y:S01]  /*1cc0*/  ISETP.GE.AND P0, PT, R0, 0x1, PT ;  /* 0x000000010000780c */ /* 0x000fe20003f06270 */
[----:B------:R-:W-:Y:S01]  /*1cd0*/  IMAD R21, R160, UR4, RZ ;  /* 0x00000004a0157c24 */ /* 0x000fe2000f8e02ff */
[----:B------:R-:W-:Y:S01]  /*1ce0*/  BSSY B1, `(.L_x_30) ;  /* 0x0000010000017945 */ /* 0x000fe20003800000 */
[C---:B------:R-:W-:Y:S01]  /*1cf0*/  IMAD.WIDE.U32 R14, R22.reuse, UR4, R14 ;  /* 0x00000004160e7c25 */ /* 0x040fe2000f8e000e */
[----:B------:R-:W-:Y:S02]  /*1d00*/  ISETP.LT.OR P3, PT, R3, 0x1, !P0 ;  /* 0x000000010300780c */ /* 0x000fe40004761670 */
[----:B------:R-:W1:Y:S01]  /*1d10*/  LDC.64 R12, c[0x0][0x5a8] ;  /* 0x00016a00ff0c7b82 */ /* 0x000e620000000a00 */
[----:B------:R-:W-:Y:S02]  /*1d20*/  IMAD R21, R22, UR5, R21 ;  /* 0x0000000516157c24 */ /* 0x000fe4000f8e0215 */
[----:B------:R-:W-:-:S02]  /*1d30*/  IMAD.MOV.U32 R20, RZ, RZ, R14 ;  /* 0x000000ffff147224 */ /* 0x000fc400078e000e */
[----:B------:R-:W-:Y:S02]  /*1d40*/  IMAD.IADD R21, R15, 0x1, R21 ;  /* 0x000000010f157824 */ /* 0x000fe400078e0215 */
[-C--:B0-----:R-:W-:Y:S01]  /*1d50*/  IMAD R160, R5, R156.reuse, RZ ;  /* 0x0000009c05a07224 */ /* 0x081fe200078e02ff */
[----:B------:R-:W-:Y:S01]  /*1d60*/  SHF.L.U64.HI R161, R156, 0x3, R157 ;  /* 0x000000039ca17819 */ /* 0x000fe2000001029d */
[----:B------:R-:W-:-:S04]  /*1d70*/  IMAD.WIDE.U32 R22, R165, R156, R20 ;  /* 0x0000009ca5167225 */ /* 0x000fc800078e0014 */
[----:B------:R-:W-:Y:S01]  /*1d80*/  IMAD R169, R165, R157, R160 ;  /* 0x0000009da5a97224 */ /* 0x000fe200078e02a0 */
[----:B-1----:R-:W-:Y:S01]  /*1d90*/  IADD3 R22, P1, R22, R12, RZ ;  /* 0x0000000c16167210 */ /* 0x002fe20007f3e0ff */
[----:B------:R-:W-:-:S03]  /*1da0*/  IMAD.SHL.U32 R160, R156, 0x8, RZ ;  /* 0x000000089ca07824 */ /* 0x000fc600078e00ff */
[----:B------:R-:W-:Y:S01]  /*1db0*/  IADD3.X R23, R13, R23, R169, P1, !PT ;  /* 0x000000170d177210 */ /* 0x000fe20000ffe4a9 */
[----:B------:R-:W-:Y:S08]  /*1dc0*/  @P3 BRA `(.L_x_31) ;  /* 0x0000000000043947 */ /* 0x000ff00003800000 */
[----:B--2---:R0:W5:Y:S02]  /*1dd0*/  LDG.E.U8 R155, desc[UR36][R22.64] ;  /* 0x00000024169b7981 */ /* 0x004164000c1e1100 */
.L_x_31:
[----:B------:R-:W-:Y:S05]  /*1de0*/  BSYNC B1 ;  /* 0x0000000000017941 */ /* 0x000fea0003800000 */
.L_x_30:
[----:B-----5:R-:W-:Y:S01]  /*1df0*/  LOP3.LUT R164, R155, 0xffff, RZ, 0xc0, !PT ;  /* 0x0000ffff9ba47812 */ /* 0x020fe200078ec0ff */
[----:B------:R-:W-:Y:S01]  /*1e00*/  IMAD.WIDE.U32 R162, R165, R156, R160 ;  /* 0x0000009ca5a27225 */ /* 0x000fe200078e00a0 */
[----:B------:R-:W-:Y:S01]  /*1e10*/  ISETP.LT.OR P4, PT, R3, 0x2, !P0 ;  /* 0x000000020300780c */ /* 0x000fe20004781670 */
[----:B------:R-:W-:Y:S01]  /*1e20*/  BSSY B1, `(.L_x_32) ;  /* 0x000000e000017945 */ /* 0x000fe20003800000 */
[----:B------:R-:W-:Y:S01]  /*1e30*/  PRMT R167, R164, 0x8880, RZ ;  /* 0x00008880a4a77816 */ /* 0x000fe200000000ff */
[----:B------:R-:W-:Y:S01]  /*1e40*/  IMAD.IADD R163, R169, 0x1, R163 ;  /* 0x00000001a9a37824 */ /* 0x000fe200078e02a3 */
[----:B------:R-:W-:Y:S02]  /*1e50*/  IADD3 R162, P2, P5, R14, R12, R162 ;  /* 0x0000000c0ea27210 */ /* 0x000fe40007d5e0a2 */
[----:B------:R-:W-:Y:S01]  /*1e60*/  ISETP.GE.AND P1, PT, R0, 0x9, PT ;  /* 0x000000090000780c */ /* 0x000fe20003f26270 */
[----:B------:R-:W-:Y:S01]  /*1e70*/  IMAD R164, R167, R154, RZ ;  /* 0x0000009aa7a47224 */ /* 0x000fe200078e02ff */
[----:B------:R-:W-:-:S02]  /*1e80*/  IADD3.X R163, R21, R13, R163, P2, P5 ;  /* 0x0000000d15a37210 */ /* 0x000fc400017ea4a3 */
[----:B------:R-:W-:Y:S01]  /*1e90*/  ISETP.LT.OR P2, PT, R3, 0x1, !P1 ;  /* 0x000000010300780c */ /* 0x000fe20004f41670 */
[----:B------:R-:W-:-:S05]  /*1ea0*/  @!P3 IMAD R167, R88, R153, R164 ;  /* 0x0000009958a7b224 */ /* 0x000fca00078e02a4 */
[----:B------:R1:W-:Y:S01]  /*1eb0*/  @!P3 STG.E.U8 desc[UR36][R158.64], R167 ;  /* 0x000000a79e00b986 */ /* 0x0003e2000c101124 */
[----:B------:R-:W-:Y:S06]  /*1ec0*/  @P4 BRA `(.L_x_33) ;  /* 0x00000000000c4947 */ /* 0x000fec0003800000 */
[----:B--2---:R-:W1:Y:S02]  /*1ed0*/  LDG.E.U8 R155, desc[UR36][R22.64+0x1] ;  /* 0x00000124169b7981 */ /* 0x004e64000c1e1100 */
[----:B-1----:R-:W-:-:S05]  /*1ee0*/  PRMT R167, R155, 0x8880, RZ ;  /* 0x000088809ba77816 */ /* 0x002fca00000000ff */
[----:B------:R-:W-:-:S07]  /*1ef0*/  IMAD R164, R167, R154, RZ ;  /* 0x0000009aa7a47224 */ /* 0x000fce00078e02ff */
.L_x_33:
[----:B------:R-:W-:Y:S05]  /*1f00*/  BSYNC B1 ;  /* 0x0000000000017941 */ /* 0x000fea0003800000 */
.L_x_32:
[----:B------:R-:W-:Y:S01]  /*1f10*/  @!P4 IMAD R89, R89, R153, R164 ;  /* 0x000000995959c224 */ /* 0x000fe200078e02a4 */
[----:B------:R-:W-:Y:S04]  /*1f20*/  BSSY B1, `(.L_x_34) ;  /* 0x0000006000017945 */ /* 0x000fe80003800000 */
[----:B------:R3:W-:Y:S01]  /*1f30*/  @!P4 STG.E.U8 desc[UR36][R158.64+0x1], R89 ;  /* 0x000001599e00c986 */ /* 0x0007e2000c101124 */
[----:B------:R-:W-:Y:S05]  /*1f40*/  @P2 BRA `(.L_x_35) ;  /* 0x00000000000c2947 */ /* 0x000fea0003800000 */
[----:B--2---:R-:W3:Y:S02]  /*1f50*/  LDG.E.U8 R155, desc[UR36][R162.64] ;  /* 0x00000024a29b7981 */ /* 0x004ee4000c1e1100 */
[----:B---3--:R-:W-:-:S05]  /*1f60*/  PRMT R89, R155, 0x8880, RZ ;  /* 0x000088809b597816 */ /* 0x008fca00000000ff */
[----:B------:R-:W-:-:S07]  /*1f70*/  IMAD R164, R89, R154, RZ ;  /* 0x0000009a59a47224 */ /* 0x000fce00078e02ff */
.L_x_35:
[----:B------:R-:W-:Y:S05]  /*1f80*/  BSYNC B1 ;  /* 0x0000000000017941 */ /* 0x000fea0003800000 */
.L_x_34:
[C---:B------:R-:W-:Y:S01]  /*1f90*/  ISETP.LT.OR P4, PT, R3.reuse, 0x2, !P1 ;  /* 0x000000020300780c */ /* 0x040fe20004f81670 */
[----:B---3--:R-:W-:Y:S01]  /*1fa0*/  @!P2 IMAD R89, R90, R153, R164 ;  /* 0x000000995a59a224 */ /* 0x008fe200078e02a4 */
[----:B------:R-:W-:Y:S01]  /*1fb0*/  BSSY B1, `(.L_x_36) ;  /* 0x0000009000017945 */ /* 0x000fe20003800000 */
[C---:B------:R-:W-:Y:S02]  /*1fc0*/  ISETP.LT.OR P3, PT, R3.reuse, 0x9, !P0 ;  /* 0x000000090300780c */ /* 0x040fe40004761670 */
[C---:B------:R-:W-:Y:S01]  /*1fd0*/  ISETP.LT.OR P5, PT, R3.reuse, 0xa, !P0 ;  /* 0x0000000a0300780c */ /* 0x040fe200047a1670 */
[----:B------:R3:W-:Y:S01]  /*1fe0*/  @!P2 STG.E.U8 desc[UR36][R8.64], R89 ;  /* 0x000000590800a986 */ /* 0x0007e2000c101124 */
[----:B------:R-:W-:-:S06]  /*1ff0*/  ISETP.LT.OR P2, PT, R3, 0x9, !P1 ;  /* 0x000000090300780c */ /* 0x000fcc0004f41670 */
[----:B------:R-:W-:Y:S07]  /*2000*/  @P4 BRA `(.L_x_37) ;  /* 0x00000000000c4947 */ /* 0x000fee0003800000 */
[----:B--2---:R-:W3:Y:S02]  /*2010*/  LDG.E.U8 R155, desc[UR36][R162.64+0x1] ;  /* 0x00000124a29b7981 */ /* 0x004ee4000c1e1100 */
[----:B---3--:R-:W-:-:S05]  /*2020*/  PRMT R89, R155, 0x8880, RZ ;  /* 0x000088809b597816 */ /* 0x008fca00000000ff */
[----:B------:R-:W-:-:S07]  /*2030*/  IMAD R164, R89, R154, RZ ;  /* 0x0000009a59a47224 */ /* 0x000fce00078e02ff */
.L_x_37:
[----:B------:R-:W-:Y:S05]  /*2040*/  BSYNC B1 ;  /* 0x0000000000017941 */ /* 0x000fea0003800000 */
.L_x_36:
[----:B------:R-:W-:Y:S01]  /*2050*/  @!P4 IMAD R91, R91, R153, R164 ;  /* 0x000000995b5bc224 */ /* 0x000fe200078e02a4 */
[----:B------:R-:W-:Y:S04]  /*2060*/  BSSY B1, `(.L_x_38) ;  /* 0x0000006000017945 */ /* 0x000fe80003800000 */
[----:B------:R4:W-:Y:S01]  /*2070*/  @!P4 STG.E.U8 desc[UR36][R8.64+0x1], R91 ;  /* 0x0000015b0800c986 */ /* 0x0009e2000c101124 */
[----:B------:R-:W-:Y:S05]  /*2080*/  @P3 BRA `(.L_x_39) ;  /* 0x00000000000c3947 */ /* 0x000fea0003800000 */
[----:B--2---:R-:W3:Y:S02]  /*2090*/  LDG.E.U8 R155, desc[UR36][R22.64+0x8] ;  /* 0x00000824169b7981 */ /* 0x004ee4000c1e1100 */
[----:B---3--:R-:W-:-:S05]  /*20a0*/  PRMT R89, R155, 0x8880, RZ ;  /* 0x000088809b597816 */ /* 0x008fca00000000ff */
[----:B------:R-:W-:-:S07]  /*20b0*/  IMAD R164, R89, R154, RZ ;  /* 0x0000009a59a47224 */ /* 0x000fce00078e02ff */
.L_x_39:
[----:B------:R-:W-:Y:S05]  /*20c0*/  BSYNC B1 ;  /* 0x0000000000017941 */ /* 0x000fea0003800000 */
.L_x_38:
[----:B---3--:R-:W-:Y:S01]  /*20d0*/  @!P3 IMAD R89, R92, R153, R164 ;  /* 0x000000995c59b224 */ /* 0x008fe200078e02a4 */
[----:B------:R-:W-:Y:S04]  /*20e0*/  BSSY B1, `(.L_x_40) ;  /* 0x0000006000017945 */ /* 0x000fe80003800000 */
[----:B------:R3:W-:Y:S01]  /*20f0*/  @!P3 STG.E.U8 desc[UR36][R158.64+0x8], R89 ;  /* 0x000008599e00b986 */ /* 0x0007e2000c101124 */
[----:B------:R-:W-:Y:S05]  /*2100*/  @P5 BRA `(.L_x_41) ;  /* 0x00000000000c5947 */ /* 0x000fea0003800000 */
[----:B--2---:R-:W3:Y:S02]  /*2110*/  LDG.E.U8 R155, desc[UR36][R22.64+0x9] ;  /* 0x00000924169b7981 */ /* 0x004ee4000c1e1100 */
[----:B---3--:R-:W-:-:S05]  /*2120*/  PRMT R89, R155, 0x8880, RZ ;  /* 0x000088809b597816 */ /* 0x008fca00000000ff */
[----:B------:R-:W-:-:S07]  /*2130*/  IMAD R164, R89, R154, RZ ;  /* 0x0000009a59a47224 */ /* 0x000fce00078e02ff */
.L_x_41:
[----:B------:R-:W-:Y:S05]  /*2140*/  BSYNC B1 ;  /* 0x0000000000017941 */ /* 0x000fea0003800000 */
.L_x_40:
[----:B------:R-:W-:Y:S01]  /*2150*/  @!P5 IMAD R93, R93, R153, R164 ;  /* 0x000000995d5dd224 */ /* 0x000fe200078e02a4 */
[----:B------:R-:W-:Y:S04]  /*2160*/  BSSY B1, `(.L_x_42) ;  /* 0x0000006000017945 */ /* 0x000fe80003800000 */
[----:B------:R0:W-:Y:S01]  /*2170*/  @!P5 STG.E.U8 desc[UR36][R158.64+0x9], R93 ;  /* 0x0000095d9e00d986 */ /* 0x0001e2000c101124 */
[----:B------:R-:W-:Y:S05]  /*2180*/  @P2 BRA `(.L_x_43) ;  /* 0x00000000000c2947 */ /* 0x000fea0003800000 */
[----:B--2---:R-:W3:Y:S02]  /*2190*/  LDG.E.U8 R155, desc[UR36][R162.64+0x8] ;  /* 0x00000824a29b7981 */ /* 0x004ee4000c1e1100 */
[----:B---3--:R-:W-:-:S05]  /*21a0*/  PRMT R89, R155, 0x8880, RZ ;  /* 0x000088809b597816 */ /* 0x008fca00000000ff */
[----:B------:R-:W-:-:S07]  /*21b0*/  IMAD R164, R89, R154, RZ ;  /* 0x0000009a59a47224 */ /* 0x000fce00078e02ff */
.L_x_43:
[----:B------:R-:W-:Y:S05]  /*21c0*/  BSYNC B1 ;  /* 0x0000000000017941 */ /* 0x000fea0003800000 */
.L_x_42:
        /* <DEDUP_REMOVED lines=11> */
.L_x_45:
[----:B------:R-:W-:Y:S05]  /*2280*/  BSYNC B1 ;  /* 0x0000000000017941 */ /* 0x000fea0003800000 */
.L_x_44:
[----:B------:R-:W-:Y:S01]  /*2290*/  @!P4 IMAD R95, R95, R153, R164 ;  /* 0x000000995f5fc224 */ /* 0x000fe200078e02a4 */
[----:B------:R-:W-:Y:S04]  /*22a0*/  BSSY B1, `(.L_x_46) ;  /* 0x0000006000017945 */ /* 0x000fe80003800000 */
[----:B------:R0:W-:Y:S01]  /*22b0*/  @!P4 STG.E.U8 desc[UR36][R8.64+0x9], R95 ;  /* 0x0000095f0800c986 */ /* 0x0001e2000c101124 */
[----:B------:R-:W-:Y:S05]  /*22c0*/  @P3 BRA `(.L_x_47) ;  /* 0x00000000000c3947 */ /* 0x000fea0003800000 */
[----:B--2---:R-:W3:Y:S02]  /*22d0*/  LDG.E.U8 R155, desc[UR36][R22.64+0x10] ;  /* 0x00001024169b7981 */ /* 0x004ee4000c1e1100 */
[----:B---3--:R-:W-:-:S05]  /*22e0*/  PRMT R89, R155, 0x8880, RZ ;  /* 0x000088809b597816 */ /* 0x008fca00000000ff */
[----:B------:R-:W-:-:S07]  /*22f0*/  IMAD R164, R89, R154, RZ ;  /* 0x0000009a59a47224 */ /* 0x000fce00078e02ff */
.L_x_47:
[----:B------:R-:W-:Y:S05]  /*2300*/  BSYNC B1 ;  /* 0x0000000000017941 */ /* 0x000fea0003800000 */
.L_x_46:
[----:B---3--:R-:W-:Y:S01]  /*2310*/  @!P3 IMAD R89, R96, R153, R164 ;  /* 0x000000996059b224 */ /* 0x008fe200078e02a4 */
[----:B------:R-:W-:Y:S04]  /*2320*/  BSSY B1, `(.L_x_48) ;  /* 0x0000006000017945 */ /* 0x000fe80003800000 */
[----:B------:R3:W-:Y:S01]  /*2330*/  @!P3 STG.E.U8 desc[UR36][R158.64+0x10], R89 ;  /* 0x000010599e00b986 */ /* 0x0007e2000c101124 */
[----:B------:R-:W-:Y:S05]  /*2340*/  @P5 BRA `(.L_x_49) ;  /* 0x00000000000c5947 */ /* 0x000fea0003800000 */
[----:B--2---:R-:W3:Y:S02]  /*2350*/  LDG.E.U8 R155, desc[UR36][R22.64+0x11] ;  /* 0x00001124169b7981 */ /* 0x004ee4000c1e1100 */
[----:B---3--:R-:W-:-:S05]  /*2360*/  PRMT R89, R155, 0x8880, RZ ;  /* 0x000088809b597816 */ /* 0x008fca00000000ff */
[----:B------:R-:W-:-:S07]  /*2370*/  IMAD R164, R89, R154, RZ ;  /* 0x0000009a59a47224 */ /* 0x000fce00078e02ff */
.L_x_49:
[----:B------:R-:W-:Y:S05]  /*2380*/  BSYNC B1 ;  /* 0x0000000000017941 */ /* 0x000fea0003800000 */
.L_x_48:
[----:B------:R-:W-:Y:S01]  /*2390*/  @!P5 IMAD R97, R97, R153, R164 ;  /* 0x000000996161d224 */ /* 0x000fe200078e02a4 */
[----:B------:R-:W-:Y:S04]  /*23a0*/  BSSY B1, `(.L_x_50) ;  /* 0x0000006000017945 */ /* 0x000fe80003800000 */
[----:B------:R0:W-:Y:S01]  /*23b0*/  @!P5 STG.E.U8 desc[UR36][R158.64+0x11], R97 ;  /* 0x000011619e00d986 */ /* 0x0001e2000c101124 */
[----:B------:R-:W-:Y:S05]  /*23c0*/  @P2 BRA `(.L_x_51) ;  /* 0x00000000000c2947 */ /* 0x000fea0003800000 */
[----:B--2---:R-:W3:Y:S02]  /*23d0*/  LDG.E.U8 R155, desc[UR36][R162.64+0x10] ;  /* 0x00001024a29b7981 */ /* 0x004ee4000c1e1100 */
[----:B---3--:R-:W-:-:S05]  /*23e0*/  PRMT R89, R155, 0x8880, RZ ;  /* 0x000088809b597816 */ /* 0x008fca00000000ff */
[----:B------:R-:W-:-:S07]  /*23f0*/  IMAD R164, R89, R154, RZ ;  /* 0x0000009a59a47224 */ /* 0x000fce00078e02ff */
.L_x_51:
[----:B------:R-:W-:Y:S05]  /*2400*/  BSYNC B1 ;  /* 0x0000000000017941 */ /* 0x000fea0003800000 */
.L_x_50:
        /* <DEDUP_REMOVED lines=11> */
.L_x_53:
[----:B------:R-:W-:Y:S05]  /*24c0*/  BSYNC B1 ;  /* 0x0000000000017941 */ /* 0x000fea0003800000 */
.L_x_52:
[----:B------:R-:W-:Y:S01]  /*24d0*/  @!P4 IMAD R99, R99, R153, R164 ;  /* 0x000000996363c224 */ /* 0x000fe200078e02a4 */
[----:B------:R-:W-:Y:S04]  /*24e0*/  BSSY B1, `(.L_x_54) ;  /* 0x0000006000017945 */ /* 0x000fe80003800000 */
[----:B------:R0:W-:Y:S01]  /*24f0*/  @!P4 STG.E.U8 desc[UR36][R8.64+0x11], R99 ;  /* 0x000011630800c986 */ /* 0x0001e2000c101124 */
[----:B------:R-:W-:Y:S05]  /*2500*/  @P3 BRA `(.L_x_55) ;  /* 0x00000000000c3947 */ /* 0x000fea0003800000 */
[----:B--2---:R-:W3:Y:S02]  /*2510*/  LDG.E.U8 R155, desc[UR36][R22.64+0x18] ;  /* 0x00001824169b7981 */ /* 0x004ee4000c1e1100 */
[----:B---3--:R-:W-:-:S05]  /*2520*/  PRMT R89, R155, 0x8880, RZ ;  /* 0x000088809b597816 */ /* 0x008fca00000000ff */
[----:B------:R-:W-:-:S07]  /*2530*/  IMAD R164, R89, R154, RZ ;  /* 0x0000009a59a47224 */ /* 0x000fce00078e02ff */
.L_x_55:
[----:B------:R-:W-:Y:S05]  /*2540*/  BSYNC B1 ;  /* 0x0000000000017941 */ /* 0x000fea0003800000 */
.L_x_54:
[----:B---3--:R-:W-:Y:S01]  /*2550*/  @!P3 IMAD R89, R100, R153, R164 ;  /* 0x000000996459b224 */ /* 0x008fe200078e02a4 */
[----:B------:R-:W-:Y:S04]  /*2560*/  BSSY B1, `(.L_x_56) ;  /* 0x0000006000017945 */ /* 0x000fe80003800000 */
[----:B------:R3:W-:Y:S01]  /*2570*/  @!P3 STG.E.U8 desc[UR36][R158.64+0x18], R89 ;  /* 0x000018599e00b986 */ /* 0x0007e2000c101124 */
[----:B------:R-:W-:Y:S05]  /*2580*/  @P5 BRA `(.L_x_57) ;  /* 0x00000000000c5947 */ /* 0x000fea0003800000 */
[----:B--2---:R-:W3:Y:S02]  /*2590*/  LDG.E.U8 R155, desc[UR36][R22.64+0x19] ;  /* 0x00001924169b7981 */ /* 0x004ee4000c1e1100 */
[----:B---3--:R-:W-:-:S05]  /*25a0*/  PRMT R89, R155, 0x8880, RZ ;  /* 0x000088809b597816 */ /* 0x008fca00000000ff */
[----:B------:R-:W-:-:S07]  /*25b0*/  IMAD R164, R89, R154, RZ ;  /* 0x0000009a59a47224 */ /* 0x000fce00078e02ff */
.L_x_57:
[----:B------:R-:W-:Y:S05]  /*25c0*/  BSYNC B1 ;  /* 0x0000000000017941 */ /* 0x000fea0003800000 */
.L_x_56:
[----:B------:R-:W-:Y:S01]  /*25d0*/  @!P5 IMAD R101, R101, R153, R164 ;  /* 0x000000996565d224 */ /* 0x000fe200078e02a4 */
[----:B------:R-:W-:Y:S04]  /*25e0*/  BSSY B1, `(.L_x_58) ;  /* 0x0000006000017945 */ /* 0x000fe80003800000 */
[----:B------:R0:W-:Y:S01]  /*25f0*/  @!P5 STG.E.U8 desc[UR36][R158.64+0x19], R101 ;  /* 0x000019659e00d986 */ /* 0x0001e2000c101124 */
[----:B------:R-:W-:Y:S05]  /*2600*/  @P2 BRA `(.L_x_59) ;  /* 0x00000000000c2947 */ /* 0x000fea0003800000 */
[----:B--2---:R-:W3:Y:S02]  /*2610*/  LDG.E.U8 R155, desc[UR36][R162.64+0x18] ;  /* 0x00001824a29b7981 */ /* 0x004ee4000c1e1100 */
[----:B---3--:R-:W-:-:S05]  /*2620*/  PRMT R89, R155, 0x8880, RZ ;  /* 0x000088809b597816 */ /* 0x008fca00000000ff */
[----:B------:R-:W-:-:S07]  /*2630*/  IMAD R164, R89, R154, RZ ;  /* 0x0000009a59a47224 */ /* 0x000fce00078e02ff */
.L_x_59:
[----:B------:R-:W-:Y:S05]  /*2640*/  BSYNC B1 ;  /* 0x0000000000017941 */ /* 0x000fea0003800000 */
.L_x_58:
        /* <DEDUP_REMOVED lines=11> */
.L_x_61:
[----:B------:R-:W-:Y:S05]  /*2700*/  BSYNC B1 ;  /* 0x0000000000017941 */ /* 0x000fea0003800000 */
.L_x_60:
[----:B------:R-:W-:Y:S01]  /*2710*/  @!P4 IMAD R103, R103, R153, R164 ;  /* 0x000000996767c224 */ /* 0x000fe200078e02a4 */
[----:B------:R-:W-:Y:S04]  /*2720*/  BSSY B1, `(.L_x_62) ;  /* 0x0000006000017945 */ /* 0x000fe80003800000 */
[----:B------:R0:W-:Y:S01]  /*2730*/  @!P4 STG.E.U8 desc[UR36][R8.64+0x19], R103 ;  /* 0x000019670800c986 */ /* 0x0001e2000c101124 */
[----:B------:R-:W-:Y:S05]  /*2740*/  @P3 BRA `(.L_x_63) ;  /* 0x00000000000c3947 */ /* 0x000fea0003800000 */
[----:B--2---:R-:W3:Y:S02]  /*2750*/  LDG.E.U8 R155, desc[UR36][R22.64+0x20] ;  /* 0x00002024169b7981 */ /* 0x004ee4000c1e1100 */
[----:B---3--:R-:W-:-:S05]  /*2760*/  PRMT R89, R155, 0x8880, RZ ;  /* 0x000088809b597816 */ /* 0x008fca00000000ff */
[----:B------:R-:W-:-:S07]  /*2770*/  IMAD R164, R89, R154, RZ ;  /* 0x0000009a59a47224 */ /* 0x000fce00078e02ff */
.L_x_63:
[----:B------:R-:W-:Y:S05]  /*2780*/  BSYNC B1 ;  /* 0x0000000000017941 */ /* 0x000fea0003800000 */
.L_x_62:
[----:B---3--:R-:W-:Y:S01]  /*2790*/  @!P3 IMAD R89, R104, R153, R164 ;  /* 0x000000996859b224 */ /* 0x008fe200078e02a4 */
[----:B------:R-:W-:Y:S04]  /*27a0*/  BSSY B1, `(.L_x_64) ;  /* 0x0000006000017945 */ /* 0x000fe80003800000 */
[----:B------:R3:W-:Y:S01]  /*27b0*/  @!P3 STG.E.U8 desc[UR36][R158.64+0x20], R89 ;  /* 0x000020599e00b986 */ /* 0x0007e2000c101124 */
[----:B------:R-:W-:Y:S05]  /*27c0*/  @P5 BRA `(.L_x_65) ;  /* 0x00000000000c5947 */ /* 0x000fea0003800000 */
[----:B--2---:R-:W3:Y:S02]  /*27d0*/  LDG.E.U8 R155, desc[UR36][R22.64+0x21] ;  /* 0x00002124169b7981 */ /* 0x004ee4000c1e1100 */
[----:B---3--:R-:W-:-:S05]  /*27e0*/  PRMT R89, R155, 0x8880, RZ ;  /* 0x000088809b597816 */ /* 0x008fca00000000ff */
[----:B------:R-:W-:-:S07]  /*27f0*/  IMAD R164, R89, R154, RZ ;  /* 0x0000009a59a47224 */ /* 0x000fce00078e02ff */
.L_x_65:
[----:B------:R-:W-:Y:S05]  /*2800*/  BSYNC B1 ;  /* 0x0000000000017941 */ /* 0x000fea0003800000 */
.L_x_64:
[----:B------:R-:W-:Y:S01]  /*2810*/  @!P5 IMAD R105, R105, R153, R164 ;  /* 0x000000996969d224 */ /* 0x000fe200078e02a4 */
[----:B------:R-:W-:Y:S04]  /*2820*/  BSSY B1, `(.L_x_66) ;  /* 0x0000006000017945 */ /* 0x000fe80003800000 */
[----:B------:R0:W-:Y:S01]  /*2830*/  @!P5 STG.E.U8 desc[UR36][R158.64+0x21], R105 ;  /* 0x000021699e00d986 */ /* 0x0001e2000c101124 */
[----:B------:R-:W-:Y:S05]  /*2840*/  @P2 BRA `(.L_x_67) ;  /* 0x00000000000c2947 */ /* 0x000fea0003800000 */
[----:B--2---:R-:W3:Y:S02]  /*2850*/  LDG.E.U8 R155, desc[UR36][R162.64+0x20] ;  /* 0x00002024a29b7981 */ /* 0x004ee4000c1e1100 */
[----:B---3--:R-:W-:-:S05]  /*2860*/  PRMT R89, R155, 0x8880, RZ ;  /* 0x000088809b597816 */ /* 0x008fca00000000ff */
[----:B------:R-:W-:-:S07]  /*2870*/  IMAD R164, R89, R154, RZ ;  /* 0x0000009a59a47224 */ /* 0x000fce00078e02ff */
.L_x_67:
[----:B------:R-:W-:Y:S05]  /*2880*/  BSYNC B1 ;  /* 0x0000000000017941 */ /* 0x000fea0003800000 */
.L_x_66:
        /* <DEDUP_REMOVED lines=11> */
.L_x_69:
[----:B------:R-:W-:Y:S05]  /*2940*/  BSYNC B1 ;  /* 0x0000000000017941 */ /* 0x000fea0003800000 */
.L_x_68:
[----:B------:R-:W-:Y:S01]  /*2950*/  @!P4 IMAD R107, R107, R153, R164 ;  /* 0x000000996b6bc224 */ /* 0x000fe200078e02a4 */
[----:B------:R-:W-:Y:S04]  /*2960*/  BSSY B1, `(.L_x_70) ;  /* 0x0000006000017945 */ /* 0x000fe80003800000 */
[----:B------:R0:W-:Y:S01]  /*2970*/  @!P4 STG.E.U8 desc[UR36][R8.64+0x21], R107 ;  /* 0x0000216b0800c986 */ /* 0x0001e2000c101124 */
[----:B------:R-:W-:Y:S05]  /*2980*/  @P3 BRA `(.L_x_71) ;  /* 0x00000000000c3947 */ /* 0x000fea0003800000 */
[----:B--2---:R-:W3:Y:S02]  /*2990*/  LDG.E.U8 R155, desc[UR36][R22.64+0x28] ;  /* 0x00002824169b7981 */ /* 0x004ee4000c1e1100 */
[----:B---3--:R-:W-:-:S05]  /*29a0*/  PRMT R89, R155, 0x8880, RZ ;  /* 0x000088809b597816 */ /* 0x008fca00000000ff */
[----:B------:R-:W-:-:S07]  /*29b0*/  IMAD R164, R89, R154, RZ ;  /* 0x0000009a59a47224 */ /* 0x000fce00078e02ff */
.L_x_71:
[----:B------:R-:W-:Y:S05]  /*29c0*/  BSYNC B1 ;  /* 0x0000000000017941 */ /* 0x000fea0003800000 */
.L_x_70:
[----:B---3--:R-:W-:Y:S01]  /*29d0*/  @!P3 IMAD R89, R108, R153, R164 ;  /* 0x000000996c59b224 */ /* 0x008fe200078e02a4 */
[----:B------:R-:W-:Y:S04]  /*29e0*/  BSSY B1, `(.L_x_72) ;  /* 0x0000006000017945 */ /* 0x000fe80003800000 */
[----:B------:R3:W-:Y:S01]  /*29f0*/  @!P3 STG.E.U8 desc[UR36][R158.64+0x28], R89 ;  /* 0x000028599e00b986 */ /* 0x0007e2000c101124 */
[----:B------:R-:W-:Y:S05]  /*2a00*/  @P5 BRA `(.L_x_73) ;  /* 0x00000000000c5947 */ /* 0x000fea0003800000 */
[----:B--2---:R-:W3:Y:S02]  /*2a10*/  LDG.E.U8 R155, desc[UR36][R22.64+0x29] ;  /* 0x00002924169b7981 */ /* 0x004ee4000c1e1100 */
[----:B---3--:R-:W-:-:S05]  /*2a20*/  PRMT R89, R155, 0x8880, RZ ;  /* 0x000088809b597816 */ /* 0x008fca00000000ff */
[----:B------:R-:W-:-:S07]  /*2a30*/  IMAD R164, R89, R154, RZ ;  /* 0x0000009a59a47224 */ /* 0x000fce00078e02ff */
.L_x_73:
[----:B------:R-:W-:Y:S05]  /*2a40*/  BSYNC B1 ;  /* 0x0000000000017941 */ /* 0x000fea0003800000 */
.L_x_72:
[----:B------:R-:W-:Y:S01]  /*2a50*/  @!P5 IMAD R109, R109, R153, R164 ;  /* 0x000000996d6dd224 */ /* 0x000fe200078e02a4 */
[----:B------:R-:W-:Y:S04]  /*2a60*/  BSSY B1, `(.L_x_74) ;  /* 0x0000006000017945 */ /* 0x000fe80003800000 */
[----:B------:R0:W-:Y:S01]  /*2a70*/  @!P5 STG.E.U8 desc[UR36][R158.64+0x29], R109 ;  /* 0x0000296d9e00d986 */ /* 0x0001e2000c101124 */
[----:B------:R-:W-:Y:S05]  /*2a80*/  @P2 BRA `(.L_x_75) ;  /* 0x00000000000c2947 */ /* 0x000fea0003800000 */
[----:B--2---:R-:W3:Y:S02]  /*2a90*/  LDG.E.U8 R155, desc[UR36][R162.64+0x28] ;  /* 0x00002824a29b7981 */ /* 0x004ee4000c1e1100 */
[----:B---3--:R-:W-:-:S05]  /*2aa0*/  PRMT R89, R155, 0x8880, RZ ;  /* 0x000088809b597816 */ /* 0x008fca00000000ff */
[----:B------:R-:W-:-:S07]  /*2ab0*/  IMAD R164, R89, R154, RZ ;  /* 0x0000009a59a47224 */ /* 0x000fce00078e02ff */
.L_x_75:
[----:B------:R-:W-:Y:S05]  /*2ac0*/  BSYNC B1 ;  /* 0x0000000000017941 */ /* 0x000fea0003800000 */
.L_x_74:
        /* <DEDUP_REMOVED lines=11> */
.L_x_77:
[----:B------:R-:W-:Y:S05]  /*2b80*/  BSYNC B1 ;  /* 0x0000000000017941 */ /* 0x000fea0003800000 */
.L_x_76:
[----:B------:R-:W-:Y:S01]  /*2b90*/  @!P4 IMAD R111, R111, R153, R164 ;  /* 0x000000996f6fc224 */ /* 0x000fe200078e02a4 */
[----:B------:R-:W-:Y:S04]  /*2ba0*/  BSSY B1, `(.L_x_78) ;  /* 0x0000006000017945 */ /* 0x000fe80003800000 */
[----:B------:R0:W-:Y:S01]  /*2bb0*/  @!P4 STG.E.U8 desc[UR36][R8.64+0x29], R111 ;  /* 0x0000296f0800c986 */ /* 0x0001e2000c101124 */
[----:B------:R-:W-:Y:S05]  /*2bc0*/  @P3 BRA `(.L_x_79) ;  /* 0x00000000000c3947 */ /* 0x000fea0003800000 */
[----:B--2---:R-:W3:Y:S02]  /*2bd0*/  LDG.E.U8 R155, desc[UR36][R22.64+0x30] ;  /* 0x00003024169b7981 */ /* 0x004ee4000c1e1100 */
[----:B---3--:R-:W-:-:S05]  /*2be0*/  PRMT R89, R155, 0x8880, RZ ;  /* 0x000088809b597816 */ /* 0x008fca00000000ff */
[----:B------:R-:W-:-:S07]  /*2bf0*/  IMAD R164, R89, R154, RZ ;  /* 0x0000009a59a47224 */ /* 0x000fce00078e02ff */
.L_x_79:
[----:B------:R-:W-:Y:S05]  /*2c00*/  BSYNC B1 ;  /* 0x0000000000017941 */ /* 0x000fea0003800000 */
.L_x_78:
[----:B---3--:R-:W-:Y:S01]  /*2c10*/  @!P3 IMAD R89, R112, R153, R164 ;  /* 0x000000997059b224 */ /* 0x008fe200078e02a4 */
[----:B------:R-:W-:Y:S04]  /*2c20*/  BSSY B1, `(.L_x_80) ;  /* 0x0000006000017945 */ /* 0x000fe80003800000 */
[----:B------:R3:W-:Y:S01]  /*2c30*/  @!P3 STG.E.U8 desc[UR36][R158.64+0x30], R89 ;  /* 0x000030599e00b986 */ /* 0x0007e2000c101124 */
[----:B------:R-:W-:Y:S05]  /*2c40*/  @P5 BRA `(.L_x_81) ;  /* 0x00000000000c5947 */ /* 0x000fea0003800000 */
[----:B--2---:R-:W3:Y:S02]  /*2c50*/  LDG.E.U8 R155, desc[UR36][R22.64+0x31] ;  /* 0x00003124169b7981 */ /* 0x004ee4000c1e1100 */
[----:B---3--:R-:W-:-:S05]  /*2c60*/  PRMT R89, R155, 0x8880, RZ ;  /* 0x000088809b597816 */ /* 0x008fca00000000ff */
[----:B------:R-:W-:-:S07]  /*2c70*/  IMAD R164, R89, R154, RZ ;  /* 0x0000009a59a47224 */ /* 0x000fce00078e02ff */
.L_x_81:
[----:B------:R-:W-:Y:S05]  /*2c80*/  BSYNC B1 ;  /* 0x0000000000017941 */ /* 0x000fea0003800000 */
.L_x_80:
[----:B------:R-:W-:Y:S01]  /*2c90*/  @!P5 IMAD R113, R113, R153, R164 ;  /* 0x000000997171d224 */ /* 0x000fe200078e02a4 */
[----:B------:R-:W-:Y:S04]  /*2ca0*/  BSSY B1, `(.L_x_82) ;  /* 0x0000006000017945 */ /* 0x000fe80003800000 */
[----:B------:R0:W-:Y:S01]  /*2cb0*/  @!P5 STG.E.U8 desc[UR36][R158.64+0x31], R113 ;  /* 0x000031719e00d986 */ /* 0x0001e2000c101124 */
[----:B------:R-:W-:Y:S05]  /*2cc0*/  @P2 BRA `(.L_x_83) ;  /* 0x00000000000c2947 */ /* 0x000fea0003800000 */
[----:B--2---:R-:W3:Y:S02]  /*2cd0*/  LDG.E.U8 R155, desc[UR36][R162.64+0x30] ;  /* 0x00003024a29b7981 */ /* 0x004ee4000c1e1100 */
[----:B---3--:R-:W-:-:S05]  /*2ce0*/  PRMT R89, R155, 0x8880, RZ ;  /* 0x000088809b597816 */ /* 0x008fca00000000ff */
[----:B------:R-:W-:-:S07]  /*2cf0*/  IMAD R164, R89, R154, RZ ;  /* 0x0000009a59a47224 */ /* 0x000fce00078e02ff */
.L_x_83:
[----:B------:R-:W-:Y:S05]  /*2d00*/  BSYNC B1 ;  /* 0x0000000000017941 */ /* 0x000fea0003800000 */
.L_x_82:
        /* <DEDUP_REMOVED lines=11> */
.L_x_85:
[----:B------:R-:W-:Y:S05]  /*2dc0*/  BSYNC B1 ;  /* 0x0000000000017941 */ /* 0x000fea0003800000 */
.L_x_84:
[----:B------:R-:W-:Y:S01]  /*2dd0*/  @!P4 IMAD R115, R115, R153, R164 ;  /* 0x000000997373c224 */ /* 0x000fe200078e02a4 */
[----:B------:R-:W-:Y:S04]  /*2de0*/  BSSY B1, `(.L_x_86) ;  /* 0x0000006000017945 */ /* 0x000fe80003800000 */
[----:B------:R0:W-:Y:S01]  /*2df0*/  @!P4 STG.E.U8 desc[UR36][R8.64+0x31], R115 ;  /* 0x000031730800c986 */ /* 0x0001e2000c101124 */
[----:B------:R-:W-:Y:S05]  /*2e00*/  @P3 BRA `(.L_x_87) ;  /* 0x00000000000c3947 */ /* 0x000fea0003800000 */
[----:B--2---:R-:W3:Y:S02]  /*2e10*/  LDG.E.U8 R155, desc[UR36][R22.64+0x38] ;  /* 0x00003824169b7981 */ /* 0x004ee4000c1e1100 */
[----:B---3--:R-:W-:-:S05]  /*2e20*/  PRMT R89, R155, 0x8880, RZ ;  /* 0x000088809b597816 */ /* 0x008fca00000000ff */
[----:B------:R-:W-:-:S07]  /*2e30*/  IMAD R164, R89, R154, RZ ;  /* 0x0000009a59a47224 */ /* 0x000fce00078e02ff */
.L_x_87:
[----:B------:R-:W-:Y:S05]  /*2e40*/  BSYNC B1 ;  /* 0x0000000000017941 */ /* 0x000fea0003800000 */
.L_x_86:
[----:B---3--:R-:W-:Y:S01]  /*2e50*/  @!P3 IMAD R89, R116, R153, R164 ;  /* 0x000000997459b224 */ /* 0x008fe200078e02a4 */
[----:B------:R-:W-:Y:S04]  /*2e60*/  BSSY B1, `(.L_x_88) ;  /* 0x0000006000017945 */ /* 0x000fe80003800000 */
[----:B------:R3:W-:Y:S01]  /*2e70*/  @!P3 STG.E.U8 desc[UR36][R158.64+0x38], R89 ;  /* 0x000038599e00b986 */ /* 0x0007e2000c101124 */
[----:B------:R-:W-:Y:S05]  /*2e80*/  @P5 BRA `(.L_x_89) ;  /* 0x00000000000c5947 */ /* 0x000fea0003800000 */
[----:B--2---:R-:W3:Y:S02]  /*2e90*/  LDG.E.U8 R155, desc[UR36][R22.64+0x39] ;  /* 0x00003924169b7981 */ /* 0x004ee4000c1e1100 */
[----:B---3--:R-:W-:-:S05]  /*2ea0*/  PRMT R89, R155, 0x8880, RZ ;  /* 0x000088809b597816 */ /* 0x008fca00000000ff */
[----:B------:R-:W-:-:S07]  /*2eb0*/  IMAD R164, R89, R154, RZ ;  /* 0x0000009a59a47224 */ /* 0x000fce00078e02ff */
.L_x_89:
[----:B------:R-:W-:Y:S05]  /*2ec0*/  BSYNC B1 ;  /* 0x0000000000017941 */ /* 0x000fea0003800000 */
.L_x_88:
[----:B------:R-:W-:Y:S01]  /*2ed0*/  @!P5 IMAD R117, R117, R153, R164 ;  /* 0x000000997575d224 */ /* 0x000fe200078e02a4 */
[----:B------:R-:W-:Y:S04]  /*2ee0*/  BSSY B1, `(.L_x_90) ;  /* 0x0000006000017945 */ /* 0x000fe80003800000 */
[----:B------:R0:W-:Y:S01]  /*2ef0*/  @!P5 STG.E.U8 desc[UR36][R158.64+0x39], R117 ;  /* 0x000039759e00d986 */ /* 0x0001e2000c101124 */
[----:B------:R-:W-:Y:S05]  /*2f00*/  @P2 BRA `(.L_x_91) ;  /* 0x00000000000c2947 */ /* 0x000fea0003800000 */
[----:B--2---:R-:W3:Y:S02]  /*2f10*/  LDG.E.U8 R155, desc[UR36][R162.64+0x38] ;  /* 0x00003824a29b7981 */ /* 0x004ee4000c1e1100 */
[----:B---3--:R-:W-:-:S05]  /*2f20*/  PRMT R89, R155, 0x8880, RZ ;  /* 0x000088809b597816 */ /* 0x008fca00000000ff */
[----:B------:R-:W-:-:S07]  /*2f30*/  IMAD R164, R89, R154, RZ ;  /* 0x0000009a59a47224 */ /* 0x000fce00078e02ff */
.L_x_91:
[----:B------:R-:W-:Y:S05]  /*2f40*/  BSYNC B1 ;  /* 0x0000000000017941 */ /* 0x000fea0003800000 */
.L_x_90:
        /* <DEDUP_REMOVED lines=11> */
.L_x_93:
[----:B------:R-:W-:Y:S05]  /*3000*/  BSYNC B1 ;  /* 0x0000000000017941 */ /* 0x000fea0003800000 */
.L_x_92:
[----:B------:R-:W-:Y:S01]  /*3010*/  @!P4 IMAD R119, R119, R153, R164 ;  /* 0x000000997777c224 */ /* 0x000fe200078e02a4 */
[----:B------:R-:W-:Y:S04]  /*3020*/  BSSY B1, `(.L_x_94) ;  /* 0x0000006000017945 */ /* 0x000fe80003800000 */
[----:B------:R0:W-:Y:S01]  /*3030*/  @!P4 STG.E.U8 desc[UR36][R8.64+0x39], R119 ;  /* 0x000039770800c986 */ /* 0x0001e2000c101124 */
[----:B------:R-:W-:Y:S05]  /*3040*/  @P3 BRA `(.L_x_95) ;  /* 0x00000000000c3947 */ /* 0x000fea0003800000 */
[----:B--2---:R-:W3:Y:S02]  /*3050*/  LDG.E.U8 R155, desc[UR36][R22.64+0x40] ;  /* 0x00004024169b7981 */ /* 0x004ee4000c1e1100 */
[----:B---3--:R-:W-:-:S05]  /*3060*/  PRMT R89, R155, 0x8880, RZ ;  /* 0x000088809b597816 */ /* 0x008fca00000000ff */
[----:B------:R-:W-:-:S07]  /*3070*/  IMAD R164, R89, R154, RZ ;  /* 0x0000009a59a47224 */ /* 0x000fce00078e02ff */
.L_x_95:
[----:B------:R-:W-:Y:S05]  /*3080*/  BSYNC B1 ;  /* 0x0000000000017941 */ /* 0x000fea0003800000 */
.L_x_94:
[----:B---3--:R-:W-:Y:S01]  /*3090*/  @!P3 IMAD R89, R120, R153, R164 ;  /* 0x000000997859b224 */ /* 0x008fe200078e02a4 */
[----:B------:R-:W-:Y:S04]  /*30a0*/  BSSY B1, `(.L_x_96) ;  /* 0x0000006000017945 */ /* 0x000fe80003800000 */
[----:B------:R3:W-:Y:S01]  /*30b0*/  @!P3 STG.E.U8 desc[UR36][R158.64+0x40], R89 ;  /* 0x000040599e00b986 */ /* 0x0007e2000c101124 */
[----:B------:R-:W-:Y:S05]  /*30c0*/  @P5 BRA `(.L_x_97) ;  /* 0x00000000000c5947 */ /* 0x000fea0003800000 */
[----:B--2---:R-:W3:Y:S02]  /*30d0*/  LDG.E.U8 R155, desc[UR36][R22.64+0x41] ;  /* 0x00004124169b7981 */ /* 0x004ee4000c1e1100 */
[----:B---3--:R-:W-:-:S05]  /*30e0*/  PRMT R89, R155, 0x8880, RZ ;  /* 0x000088809b597816 */ /* 0x008fca00000000ff */
[----:B------:R-:W-:-:S07]  /*30f0*/  IMAD R164, R89, R154, RZ ;  /* 0x0000009a59a47224 */ /* 0x000fce00078e02ff */
.L_x_97:
[----:B------:R-:W-:Y:S05]  /*3100*/  BSYNC B1 ;  /* 0x0000000000017941 */ /* 0x000fea0003800000 */
.L_x_96:
[----:B------:R-:W-:Y:S01]  /*3110*/  @!P5 IMAD R121, R121, R153, R164 ;  /* 0x000000997979d224 */ /* 0x000fe200078e02a4 */
[----:B------:R-:W-:Y:S04]  /*3120*/  BSSY B1, `(.L_x_98) ;  /* 0x0000006000017945 */ /* 0x000fe80003800000 */
[----:B------:R0:W-:Y:S01]  /*3130*/  @!P5 STG.E.U8 desc[UR36][R158.64+0x41], R121 ;  /* 0x000041799e00d986 */ /* 0x0001e2000c101124 */
[----:B------:R-:W-:Y:S05]  /*3140*/  @P2 BRA `(.L_x_99) ;  /* 0x00000000000c2947 */ /* 0x000fea0003800000 */
[----:B--2---:R-:W3:Y:S02]  /*3150*/  LDG.E.U8 R155, desc[UR36][R162.64+0x40] ;  /* 0x00004024a29b7981 */ /* 0x004ee4000c1e1100 */
[----:B---3--:R-:W-:-:S05]  /*3160*/  PRMT R89, R155, 0x8880, RZ ;  /* 0x000088809b597816 */ /* 0x008fca00000000ff */
[----:B------:R-:W-:-:S07]  /*3170*/  IMAD R164, R89, R154, RZ ;  /* 0x0000009a59a47224 */ /* 0x000fce00078e02ff */
.L_x_99:
[----:B------:R-:W-:Y:S05]  /*3180*/  BSYNC B1 ;  /* 0x0000000000017941 */ /* 0x000fea0003800000 */
.L_x_98:
        /* <DEDUP_REMOVED lines=11> */
.L_x_101:
[----:B------:R-:W-:Y:S05]  /*3240*/  BSYNC B1 ;  /* 0x0000000000017941 */ /* 0x000fea0003800000 */
.L_x_100:
[----:B------:R-:W-:Y:S01]  /*3250*/  @!P4 IMAD R123, R123, R153, R164 ;  /* 0x000000997b7bc224 */ /* 0x000fe200078e02a4 */
[----:B------:R-:W-:Y:S04]  /*3260*/  BSSY B1, `(.L_x_102) ;  /* 0x0000006000017945 */ /* 0x000fe80003800000 */
[----:B------:R0:W-:Y:S01]  /*3270*/  @!P4 STG.E.U8 desc[UR36][R8.64+0x41], R123 ;  /* 0x0000417b0800c986 */ /* 0x0001e2000c101124 */
[----:B------:R-:W-:Y:S05]  /*3280*/  @P3 BRA `(.L_x_103) ;  /* 0x00000000000c3947 */ /* 0x000fea0003800000 */
[----:B--2---:R-:W3:Y:S02]  /*3290*/  LDG.E.U8 R155, desc[UR36][R22.64+0x48] ;  /* 0x00004824169b7981 */ /* 0x004ee4000c1e1100 */
[----:B---3--:R-:W-:-:S05]  /*32a0*/  PRMT R89, R155, 0x8880, RZ ;  /* 0x000088809b597816 */ /* 0x008fca00000000ff */
[----:B------:R-:W-:-:S07]  /*32b0*/  IMAD R164, R89, R154, RZ ;  /* 0x0000009a59a47224 */ /* 0x000fce00078e02ff */
.L_x_103:
[----:B------:R-:W-:Y:S05]  /*32c0*/  BSYNC B1 ;  /* 0x0000000000017941 */ /* 0x000fea0003800000 */
.L_x_102:
[----:B---3--:R-:W-:Y:S01]  /*32d0*/  @!P3 IMAD R89, R124, R153, R164 ;  /* 0x000000997c59b224 */ /* 0x008fe200078e02a4 */
[----:B------:R-:W-:Y:S04]  /*32e0*/  BSSY B1, `(.L_x_104) ;  /* 0x0000006000017945 */ /* 0x000fe80003800000 */
[----:B------:R3:W-:Y:S01]  /*32f0*/  @!P3 STG.E.U8 desc[UR36][R158.64+0x48], R89 ;  /* 0x000048599e00b986 */ /* 0x0007e2000c101124 */
[----:B------:R-:W-:Y:S05]  /*3300*/  @P5 BRA `(.L_x_105) ;  /* 0x00000000000c5947 */ /* 0x000fea0003800000 */
[----:B--2---:R-:W3:Y:S02]  /*3310*/  LDG.E.U8 R155, desc[UR36][R22.64+0x49] ;  /* 0x00004924169b7981 */ /* 0x004ee4000c1e1100 */
[----:B---3--:R-:W-:-:S05]  /*3320*/  PRMT R89, R155, 0x8880, RZ ;  /* 0x000088809b597816 */ /* 0x008fca00000000ff */
[----:B------:R-:W-:-:S07]  /*3330*/  IMAD R164, R89, R154, RZ ;  /* 0x0000009a59a47224 */ /* 0x000fce00078e02ff */
.L_x_105:
[----:B------:R-:W-:Y:S05]  /*3340*/  BSYNC B1 ;  /* 0x0000000000017941 */ /* 0x000fea0003800000 */
.L_x_104:
[----:B------:R-:W-:Y:S01]  /*3350*/  @!P5 IMAD R125, R125, R153, R164 ;  /* 0x000000997d7dd224 */ /* 0x000fe200078e02a4 */
[----:B------:R-:W-:Y:S04]  /*3360*/  BSSY B1, `(.L_x_106) ;  /* 0x0000006000017945 */ /* 0x000fe80003800000 */
[----:B------:R0:W-:Y:S01]  /*3370*/  @!P5 STG.E.U8 desc[UR36][R158.64+0x49], R125 ;  /* 0x0000497d9e00d986 */ /* 0x0001e2000c101124 */
[----:B------:R-:W-:Y:S05]  /*3380*/  @P2 BRA `(.L_x_107) ;  /* 0x00000000000c2947 */ /* 0x000fea0003800000 */
[----:B--2---:R-:W3:Y:S02]  /*3390*/  LDG.E.U8 R155, desc[UR36][R162.64+0x48] ;  /* 0x00004824a29b7981 */ /* 0x004ee4000c1e1100 */
[----:B---3--:R-:W-:-:S05]  /*33a0*/  PRMT R89, R155, 0x8880, RZ ;  /* 0x000088809b597816 */ /* 0x008fca00000000ff */
[----:B------:R-:W-:-:S07]  /*33b0*/  IMAD R164, R89, R154, RZ ;  /* 0x0000009a59a47224 */ /* 0x000fce00078e02ff */
.L_x_107:
[----:B------:R-:W-:Y:S05]  /*33c0*/  BSYNC B1 ;  /* 0x0000000000017941 */ /* 0x000fea0003800000 */
.L_x_106:
        /* <DEDUP_REMOVED lines=11> */
.L_x_109:
[----:B------:R-:W-:Y:S05]  /*3480*/  BSYNC B1 ;  /* 0x0000000000017941 */ /* 0x000fea0003800000 */
.L_x_108:
[----:B------:R-:W-:Y:S01]  /*3490*/  @!P4 IMAD R127, R127, R153, R164 ;  /* 0x000000997f7fc224 */ /* 0x000fe200078e02a4 */
[----:B------:R-:W-:Y:S04]  /*34a0*/  BSSY B1, `(.L_x_110) ;  /* 0x0000006000017945 */ /* 0x000fe80003800000 */
[----:B------:R0:W-:Y:S01]  /*34b0*/  @!P4 STG.E.U8 desc[UR36][R8.64+0x49], R127 ;  /* 0x0000497f0800c986 */ /* 0x0001e2000c101124 */
[----:B------:R-:W-:Y:S05]  /*34c0*/  @P3 BRA `(.L_x_111) ;  /* 0x00000000000c3947 */ /* 0x000fea0003800000 */
[----:B--2---:R-:W3:Y:S02]  /*34d0*/  LDG.E.U8 R155, desc[UR36][R22.64+0x50] ;  /* 0x00005024169b7981 */ /* 0x004ee4000c1e1100 */
[----:B---3--:R-:W-:-:S05]  /*34e0*/  PRMT R89, R155, 0x8880, RZ ;  /* 0x000088809b597816 */ /* 0x008fca00000000ff */
[----:B------:R-:W-:-:S07]  /*34f0*/  IMAD R164, R89, R154, RZ ;  /* 0x0000009a59a47224 */ /* 0x000fce00078e02ff */
.L_x_111:
[----:B------:R-:W-:Y:S05]  /*3500*/  BSYNC B1 ;  /* 0x0000000000017941 */ /* 0x000fea0003800000 */
.L_x_110:
[----:B---3--:R-:W-:Y:S01]  /*3510*/  @!P3 IMAD R89, R128, R153, R164 ;  /* 0x000000998059b224 */ /* 0x008fe200078e02a4 */
[----:B------:R-:W-:Y:S04]  /*3520*/  BSSY B1, `(.L_x_112) ;  /* 0x0000006000017945 */ /* 0x000fe80003800000 */
[----:B------:R3:W-:Y:S01]  /*3530*/  @!P3 STG.E.U8 desc[UR36][R158.64+0x50], R89 ;  /* 0x000050599e00b986 */ /* 0x0007e2000c101124 */
[----:B------:R-:W-:Y:S05]  /*3540*/  @P5 BRA `(.L_x_113) ;  /* 0x00000000000c5947 */ /* 0x000fea0003800000 */
[----:B--2---:R-:W3:Y:S02]  /*3550*/  LDG.E.U8 R155, desc[UR36][R22.64+0x51] ;  /* 0x00005124169b7981 */ /* 0x004ee4000c1e1100 */
[----:B---3--:R-:W-:-:S05]  /*3560*/  PRMT R89, R155, 0x8880, RZ ;  /* 0x000088809b597816 */ /* 0x008fca00000000ff */
[----:B------:R-:W-:-:S07]  /*3570*/  IMAD R164, R89, R154, RZ ;  /* 0x0000009a59a47224 */ /* 0x000fce00078e02ff */
.L_x_113:
[----:B------:R-:W-:Y:S05]  /*3580*/  BSYNC B1 ;  /* 0x0000000000017941 */ /* 0x000fea0003800000 */
.L_x_112:
[----:B------:R-:W-:Y:S01]  /*3590*/  @!P5 IMAD R129, R129, R153, R164 ;  /* 0x000000998181d224 */ /* 0x000fe200078e02a4 */
[----:B------:R-:W-:Y:S04]  /*35a0*/  BSSY B1, `(.L_x_114) ;  /* 0x0000006000017945 */ /* 0x000fe80003800000 */
[----:B------:R0:W-:Y:S01]  /*35b0*/  @!P5 STG.E.U8 desc[UR36][R158.64+0x51], R129 ;  /* 0x000051819e00d986 */ /* 0x0001e2000c101124 */
[----:B------:R-:W-:Y:S05]  /*35c0*/  @P2 BRA `(.L_x_115) ;  /* 0x00000000000c2947 */ /* 0x000fea0003800000 */
[----:B--2---:R-:W3:Y:S02]  /*35d0*/  LDG.E.U8 R155, desc[UR36][R162.64+0x50] ;  /* 0x00005024a29b7981 */ /* 0x004ee4000c1e1100 */
[----:B---3--:R-:W-:-:S05]  /*35e0*/  PRMT R89, R155, 0x8880, RZ ;  /* 0x000088809b597816 */ /* 0x008fca00000000ff */
[----:B------:R-:W-:-:S07]  /*35f0*/  IMAD R164, R89, R154, RZ ;  /* 0x0000009a59a47224 */ /* 0x000fce00078e02ff */
.L_x_115:
[----:B------:R-:W-:Y:S05]  /*3600*/  BSYNC B1 ;  /* 0x0000000000017941 */ /* 0x000fea0003800000 */
.L_x_114:
        /* <DEDUP_REMOVED lines=11> */
.L_x_117:
[----:B------:R-:W-:Y:S05]  /*36c0*/  BSYNC B1 ;  /* 0x0000000000017941 */ /* 0x000fea0003800000 */
.L_x_116:
[----:B------:R-:W-:Y:S01]  /*36d0*/  @!P4 IMAD R131, R131, R153, R164 ;  /* 0x000000998383c224 */ /* 0x000fe200078e02a4 */
[----:B------:R-:W-:Y:S04]  /*36e0*/  BSSY B1, `(.L_x_118) ;  /* 0x0000006000017945 */ /* 0x000fe80003800000 */
[----:B------:R0:W-:Y:S01]  /*36f0*/  @!P4 STG.E.U8 desc[UR36][R8.64+0x51], R131 ;  /* 0x000051830800c986 */ /* 0x0001e2000c101124 */
[----:B------:R-:W-:Y:S05]  /*3700*/  @P3 BRA `(.L_x_119) ;  /* 0x00000000000c3947 */ /* 0x000fea0003800000 */
[----:B--2---:R-:W3:Y:S02]  /*3710*/  LDG.E.U8 R155, desc[UR36][R22.64+0x58] ;  /* 0x00005824169b7981 */ /* 0x004ee4000c1e1100 */
[----:B---3--:R-:W-:-:S05]  /*3720*/  PRMT R89, R155, 0x8880, RZ ;  /* 0x000088809b597816 */ /* 0x008fca00000000ff */
[----:B------:R-:W-:-:S07]  /*3730*/  IMAD R164, R89, R154, RZ ;  /* 0x0000009a59a47224 */ /* 0x000fce00078e02ff */
.L_x_119:
[----:B------:R-:W-:Y:S05]  /*3740*/  BSYNC B1 ;  /* 0x0000000000017941 */ /* 0x000fea0003800000 */
.L_x_118:
[----:B---3--:R-:W-:Y:S01]  /*3750*/  @!P3 IMAD R89, R132, R153, R164 ;  /* 0x000000998459b224 */ /* 0x008fe200078e02a4 */
[----:B------:R-:W-:Y:S04]  /*3760*/  BSSY B1, `(.L_x_120) ;  /* 0x0000006000017945 */ /* 0x000fe80003800000 */
[----:B------:R3:W-:Y:S01]  /*3770*/  @!P3 STG.E.U8 desc[UR36][R158.64+0x58], R89 ;  /* 0x000058599e00b986 */ /* 0x0007e2000c101124 */
[----:B------:R-:W-:Y:S05]  /*3780*/  @P5 BRA `(.L_x_121) ;  /* 0x00000000000c5947 */ /* 0x000fea0003800000 */
[----:B--2---:R-:W3:Y:S02]  /*3790*/  LDG.E.U8 R155, desc[UR36][R22.64+0x59] ;  /* 0x00005924169b7981 */ /* 0x004ee4000c1e1100 */
[----:B---3--:R-:W-:-:S05]  /*37a0*/  PRMT R89, R155, 0x8880, RZ ;  /* 0x000088809b597816 */ /* 0x008fca00000000ff */
[----:B------:R-:W-:-:S07]  /*37b0*/  IMAD R164, R89, R154, RZ ;  /* 0x0000009a59a47224 */ /* 0x000fce00078e02ff */
.L_x_121:
[----:B------:R-:W-:Y:S05]  /*37c0*/  BSYNC B1 ;  /* 0x0000000000017941 */ /* 0x000fea0003800000 */
.L_x_120:
[----:B------:R-:W-:Y:S01]  /*37d0*/  @!P5 IMAD R133, R133, R153, R164 ;  /* 0x000000998585d224 */ /* 0x000fe200078e02a4 */
[----:B------:R-:W-:Y:S04]  /*37e0*/  BSSY B1, `(.L_x_122) ;  /* 0x0000006000017945 */ /* 0x000fe80003800000 */
[----:B------:R0:W-:Y:S01]  /*37f0*/  @!P5 STG.E.U8 desc[UR36][R158.64+0x59], R133 ;  /* 0x000059859e00d986 */ /* 0x0001e2000c101124 */
[----:B------:R-:W-:Y:S05]  /*3800*/  @P2 BRA `(.L_x_123) ;  /* 0x00000000000c2947 */ /* 0x000fea0003800000 */
[----:B--2---:R-:W3:Y:S02]  /*3810*/  LDG.E.U8 R155, desc[UR36][R162.64+0x58] ;  /* 0x00005824a29b7981 */ /* 0x004ee4000c1e1100 */
[----:B---3--:R-:W-:-:S05]  /*3820*/  PRMT R89, R155, 0x8880, RZ ;  /* 0x000088809b597816 */ /* 0x008fca00000000ff */
[----:B------:R-:W-:-:S07]  /*3830*/  IMAD R164, R89, R154, RZ ;  /* 0x0000009a59a47224 */ /* 0x000fce00078e02ff */
.L_x_123:
[----:B------:R-:W-:Y:S05]  /*3840*/  BSYNC B1 ;  /* 0x0000000000017941 */ /* 0x000fea0003800000 */
.L_x_122:
        /* <DEDUP_REMOVED lines=11> */
.L_x_125:
[----:B------:R-:W-:Y:S05]  /*3900*/  BSYNC B1 ;  /* 0x0000000000017941 */ /* 0x000fea0003800000 */
.L_x_124:
[----:B------:R-:W-:Y:S01]  /*3910*/  @!P4 IMAD R135, R135, R153, R164 ;  /* 0x000000998787c224 */ /* 0x000fe200078e02a4 */
[----:B------:R-:W-:Y:S04]  /*3920*/  BSSY B1, `(.L_x_126) ;  /* 0x0000006000017945 */ /* 0x000fe80003800000 */
[----:B------:R0:W-:Y:S01]  /*3930*/  @!P4 STG.E.U8 desc[UR36][R8.64+0x59], R135 ;  /* 0x000059870800c986 */ /* 0x0001e2000c101124 */
[----:B------:R-:W-:Y:S05]  /*3940*/  @P3 BRA `(.L_x_127) ;  /* 0x00000000000c3947 */ /* 0x000fea0003800000 */
[----:B--2---:R-:W3:Y:S02]  /*3950*/  LDG.E.U8 R155, desc[UR36][R22.64+0x60] ;  /* 0x00006024169b7981 */ /* 0x004ee4000c1e1100 */
[----:B---3--:R-:W-:-:S05]  /*3960*/  PRMT R89, R155, 0x8880, RZ ;  /* 0x000088809b597816 */ /* 0x008fca00000000ff */
[----:B------:R-:W-:-:S07]  /*3970*/  IMAD R164, R89, R154, RZ ;  /* 0x0000009a59a47224 */ /* 0x000fce00078e02ff */
.L_x_127:
[----:B------:R-:W-:Y:S05]  /*3980*/  BSYNC B1 ;  /* 0x0000000000017941 */ /* 0x000fea0003800000 */
.L_x_126:
[----:B---3--:R-:W-:Y:S01]  /*3990*/  @!P3 IMAD R89, R136, R153, R164 ;  /* 0x000000998859b224 */ /* 0x008fe200078e02a4 */
[----:B------:R-:W-:Y:S04]  /*39a0*/  BSSY B1, `(.L_x_128) ;  /* 0x0000006000017945 */ /* 0x000fe80003800000 */
[----:B------:R3:W-:Y:S01]  /*39b0*/  @!P3 STG.E.U8 desc[UR36][R158.64+0x60], R89 ;  /* 0x000060599e00b986 */ /* 0x0007e2000c101124 */
[----:B------:R-:W-:Y:S05]  /*39c0*/  @P5 BRA `(.L_x_129) ;  /* 0x00000000000c5947 */ /* 0x000fea0003800000 */
[----:B--2---:R-:W3:Y:S02]  /*39d0*/  LDG.E.U8 R155, desc[UR36][R22.64+0x61] ;  /* 0x00006124169b7981 */ /* 0x004ee4000c1e1100 */
[----:B---3--:R-:W-:-:S05]  /*39e0*/  PRMT R89, R155, 0x8880, RZ ;  /* 0x000088809b597816 */ /* 0x008fca00000000ff */
[----:B------:R-:W-:-:S07]  /*39f0*/  IMAD R164, R89, R154, RZ ;  /* 0x0000009a59a47224 */ /* 0x000fce00078e02ff */
.L_x_129:
[----:B------:R-:W-:Y:S05]  /*3a00*/  BSYNC B1 ;  /* 0x0000000000017941 */ /* 0x000fea0003800000 */
.L_x_128:
[----:B------:R-:W-:Y:S01]  /*3a10*/  @!P5 IMAD R137, R137, R153, R164 ;  /* 0x000000998989d224 */ /* 0x000fe200078e02a4 */
[----:B------:R-:W-:Y:S04]  /*3a20*/  BSSY B1, `(.L_x_130) ;  /* 0x0000006000017945 */ /* 0x000fe80003800000 */
[----:B------:R0:W-:Y:S01]  /*3a30*/  @!P5 STG.E.U8 desc[UR36][R158.64+0x61], R137 ;  /* 0x000061899e00d986 */ /* 0x0001e2000c101124 */
[----:B------:R-:W-:Y:S05]  /*3a40*/  @P2 BRA `(.L_x_131) ;  /* 0x00000000000c2947 */ /* 0x000fea0003800000 */
[----:B--2---:R-:W3:Y:S02]  /*3a50*/  LDG.E.U8 R155, desc[UR36][R162.64+0x60] ;  /* 0x00006024a29b7981 */ /* 0x004ee4000c1e1100 */
[----:B---3--:R-:W-:-:S05]  /*3a60*/  PRMT R89, R155, 0x8880, RZ ;  /* 0x000088809b597816 */ /* 0x008fca00000000ff */
[----:B------:R-:W-:-:S07]  /*3a70*/  IMAD R164, R89, R154, RZ ;  /* 0x0000009a59a47224 */ /* 0x000fce00078e02ff */
.L_x_131:
[----:B------:R-:W-:Y:S05]  /*3a80*/  BSYNC B1 ;  /* 0x0000000000017941 */ /* 0x000fea0003800000 */
.L_x_130:
        /* <DEDUP_REMOVED lines=11> */
.L_x_133:
[----:B------:R-:W-:Y:S05]  /*3b40*/  BSYNC B1 ;  /* 0x0000000000017941 */ /* 0x000fea0003800000 */
.L_x_132:
[----:B------:R-:W-:Y:S01]  /*3b50*/  @!P4 IMAD R139, R139, R153, R164 ;  /* 0x000000998b8bc224 */ /* 0x000fe200078e02a4 */
[----:B------:R-:W-:Y:S04]  /*3b60*/  BSSY B1, `(.L_x_134) ;  /* 0x0000006000017945 */ /* 0x000fe80003800000 */
[----:B------:R0:W-:Y:S01]  /*3b70*/  @!P4 STG.E.U8 desc[UR36][R8.64+0x61], R139 ;  /* 0x0000618b0800c986 */ /* 0x0001e2000c101124 */
[----:B------:R-:W-:Y:S05]  /*3b80*/  @P3 BRA `(.L_x_135) ;  /* 0x00000000000c3947 */ /* 0x000fea0003800000 */
[----:B--2---:R-:W3:Y:S02]  /*3b90*/  LDG.E.U8 R155, desc[UR36][R22.64+0x68] ;  /* 0x00006824169b7981 */ /* 0x004ee4000c1e1100 */
[----:B---3--:R-:W-:-:S05]  /*3ba0*/  PRMT R89, R155, 0x8880, RZ ;  /* 0x000088809b597816 */ /* 0x008fca00000000ff */
[----:B------:R-:W-:-:S07]  /*3bb0*/  IMAD R164, R89, R154, RZ ;  /* 0x0000009a59a47224 */ /* 0x000fce00078e02ff */
.L_x_135:
[----:B------:R-:W-:Y:S05]  /*3bc0*/  BSYNC B1 ;  /* 0x0000000000017941 */ /* 0x000fea0003800000 */
.L_x_134:
[----:B---3--:R-:W-:Y:S01]  /*3bd0*/  @!P3 IMAD R89, R140, R153, R164 ;  /* 0x000000998c59b224 */ /* 0x008fe200078e02a4 */
[----:B------:R-:W-:Y:S04]  /*3be0*/  BSSY B1, `(.L_x_136) ;  /* 0x0000006000017945 */ /* 0x000fe80003800000 */
[----:B------:R3:W-:Y:S01]  /*3bf0*/  @!P3 STG.E.U8 desc[UR36][R158.64+0x68], R89 ;  /* 0x000068599e00b986 */ /* 0x0007e2000c101124 */
[----:B------:R-:W-:Y:S05]  /*3c00*/  @P5 BRA `(.L_x_137) ;  /* 0x00000000000c5947 */ /* 0x000fea0003800000 */
[----:B--2---:R-:W3:Y:S02]  /*3c10*/  LDG.E.U8 R155, desc[UR36][R22.64+0x69] ;  /* 0x00006924169b7981 */ /* 0x004ee4000c1e1100 */
[----:B---3--:R-:W-:-:S05]  /*3c20*/  PRMT R89, R155, 0x8880, RZ ;  /* 0x000088809b597816 */ /* 0x008fca00000000ff */
[----:B------:R-:W-:-:S07]  /*3c30*/  IMAD R164, R89, R154, RZ ;  /* 0x0000009a59a47224 */ /* 0x000fce00078e02ff */
.L_x_137:
[----:B------:R-:W-:Y:S05]  /*3c40*/  BSYNC B1 ;  /* 0x0000000000017941 */ /* 0x000fea0003800000 */
.L_x_136:
[----:B------:R-:W-:Y:S01]  /*3c50*/  @!P5 IMAD R141, R141, R153, R164 ;  /* 0x000000998d8dd224 */ /* 0x000fe200078e02a4 */
[----:B------:R-:W-:Y:S04]  /*3c60*/  BSSY B1, `(.L_x_138) ;  /* 0x0000006000017945 */ /* 0x000fe80003800000 */
[----:B------:R0:W-:Y:S01]  /*3c70*/  @!P5 STG.E.U8 desc[UR36][R158.64+0x69], R141 ;  /* 0x0000698d9e00d986 */ /* 0x0001e2000c101124 */
[----:B------:R-:W-:Y:S05]  /*3c80*/  @P2 BRA `(.L_x_139) ;  /* 0x00000000000c2947 */ /* 0x000fea0003800000 */
[----:B--2---:R-:W3:Y:S02]  /*3c90*/  LDG.E.U8 R155, desc[UR36][R162.64+0x68] ;  /* 0x00006824a29b7981 */ /* 0x004ee4000c1e1100 */
[----:B---3--:R-:W-:-:S05]  /*3ca0*/  PRMT R89, R155, 0x8880, RZ ;  /* 0x000088809b597816 */ /* 0x008fca00000000ff */
[----:B------:R-:W-:-:S07]  /*3cb0*/  IMAD R164, R89, R154, RZ ;  /* 0x0000009a59a47224 */ /* 0x000fce00078e02ff */
.L_x_139:
[----:B------:R-:W-:Y:S05]  /*3cc0*/  BSYNC B1 ;  /* 0x0000000000017941 */ /* 0x000fea0003800000 */
.L_x_138:
        /* <DEDUP_REMOVED lines=11> */
.L_x_141:
[----:B------:R-:W-:Y:S05]  /*3d80*/  BSYNC B1 ;  /* 0x0000000000017941 */ /* 0x000fea0003800000 */
.L_x_140:
[----:B------:R-:W-:Y:S01]  /*3d90*/  @!P4 IMAD R143, R143, R153, R164 ;  /* 0x000000998f8fc224 */ /* 0x000fe200078e02a4 */
[----:B------:R-:W-:Y:S04]  /*3da0*/  BSSY B1, `(.L_x_142) ;  /* 0x0000006000017945 */ /* 0x000fe80003800000 */
[----:B------:R0:W-:Y:S01]  /*3db0*/  @!P4 STG.E.U8 desc[UR36][R8.64+0x69], R143 ;  /* 0x0000698f0800c986 */ /* 0x0001e2000c101124 */
[----:B------:R-:W-:Y:S05]  /*3dc0*/  @P3 BRA `(.L_x_143) ;  /* 0x00000000000c3947 */ /* 0x000fea0003800000 */
[----:B--2---:R-:W3:Y:S02]  /*3dd0*/  LDG.E.U8 R155, desc[UR36][R22.64+0x70] ;  /* 0x00007024169b7981 */ /* 0x004ee4000c1e1100 */
[----:B---3--:R-:W-:-:S05]  /*3de0*/  PRMT R89, R155, 0x8880, RZ ;  /* 0x000088809b597816 */ /* 0x008fca00000000ff */
[----:B------:R-:W-:-:S07]  /*3df0*/  IMAD R164, R89, R154, RZ ;  /* 0x0000009a59a47224 */ /* 0x000fce00078e02ff */
.L_x_143:
[----:B------:R-:W-:Y:S05]  /*3e00*/  BSYNC B1 ;  /* 0x0000000000017941 */ /* 0x000fea0003800000 */
.L_x_142:
[----:B---3--:R-:W-:Y:S01]  /*3e10*/  @!P3 IMAD R89, R144, R153, R164 ;  /* 0x000000999059b224 */ /* 0x008fe200078e02a4 */
[----:B------:R-:W-:Y:S04]  /*3e20*/  BSSY B1, `(.L_x_144) ;  /* 0x0000006000017945 */ /* 0x000fe80003800000 */
[----:B------:R3:W-:Y:S01]  /*3e30*/  @!P3 STG.E.U8 desc[UR36][R158.64+0x70], R89 ;  /* 0x000070599e00b986 */ /* 0x0007e2000c101124 */
[----:B------:R-:W-:Y:S05]  /*3e40*/  @P5 BRA `(.L_x_145) ;  /* 0x00000000000c5947 */ /* 0x000fea0003800000 */
[----:B--2---:R-:W3:Y:S02]  /*3e50*/  LDG.E.U8 R155, desc[UR36][R22.64+0x71] ;  /* 0x00007124169b7981 */ /* 0x004ee4000c1e1100 */
[----:B---3--:R-:W-:-:S05]  /*3e60*/  PRMT R89, R155, 0x8880, RZ ;  /* 0x000088809b597816 */ /* 0x008fca00000000ff */
[----:B------:R-:W-:-:S07]  /*3e70*/  IMAD R164, R89, R154, RZ ;  /* 0x0000009a59a47224 */ /* 0x000fce00078e02ff */
.L_x_145:
[----:B------:R-:W-:Y:S05]  /*3e80*/  BSYNC B1 ;  /* 0x0000000000017941 */ /* 0x000fea0003800000 */
.L_x_144:
[----:B------:R-:W-:Y:S01]  /*3e90*/  @!P5 IMAD R145, R145, R153, R164 ;  /* 0x000000999191d224 */ /* 0x000fe200078e02a4 */
[----:B------:R-:W-:Y:S04]  /*3ea0*/  BSSY B1, `(.L_x_146) ;  /* 0x0000006000017945 */ /* 0x000fe80003800000 */
[----:B------:R0:W-:Y:S01]  /*3eb0*/  @!P5 STG.E.U8 desc[UR36][R158.64+0x71], R145 ;  /* 0x000071919e00d986 */ /* 0x0001e2000c101124 */
[----:B------:R-:W-:Y:S05]  /*3ec0*/  @P2 BRA `(.L_x_147) ;  /* 0x00000000000c2947 */ /* 0x000fea0003800000 */
[----:B--2---:R-:W3:Y:S02]  /*3ed0*/  LDG.E.U8 R155, desc[UR36][R162.64+0x70] ;  /* 0x00007024a29b7981 */ /* 0x004ee4000c1e1100 */
[----:B---3--:R-:W-:-:S05]  /*3ee0*/  PRMT R89, R155, 0x8880, RZ ;  /* 0x000088809b597816 */ /* 0x008fca00000000ff */
[----:B------:R-:W-:-:S07]  /*3ef0*/  IMAD R164, R89, R154, RZ ;  /* 0x0000009a59a47224 */ /* 0x000fce00078e02ff */
.L_x_147:
[----:B------:R-:W-:Y:S05]  /*3f00*/  BSYNC B1 ;  /* 0x0000000000017941 */ /* 0x000fea0003800000 */
.L_x_146:
[C---:B------:R-:W-:Y:S01]  /*3f10*/  ISETP.LT.OR P4, PT, R3.reuse, 0x72, !P1 ;  /* 0x000000720300780c */ /* 0x040fe20004f81670 */
[----:B---3--:R-:W-:Y:S01]  /*3f20*/  @!P2 IMAD R89, R146, R153, R164 ;  /* 0x000000999259a224 */ /* 0x008fe200078e02a4 */
[----:B------:R-:W-:Y:S01]  /*3f30*/  BSSY B1, `(.L_x_148) ;  /* 0x000000b000017945 */ /* 0x000fe20003800000 */
[----:B------:R-:W-:Y:S02]  /*3f40*/  ISETP.LT.OR P3, PT, R3, 0x79, !P0 ;  /* 0x000000790300780c */ /* 0x000fe40004761670 */
[----:B------:R-:W-:Y:S01]  /*3f50*/  IADD3 R165, P5, R165, 0x80, RZ ;  /* 0x00000080a5a57810 */ /* 0x000fe20007fbe0ff */
[----:B------:R3:W-:Y:S01]  /*3f60*/  @!P2 STG.E.U8 desc[UR36][R8.64+0x70], R89 ;  /* 0x000070590800a986 */ /* 0x0007e2000c101124 */
[C---:B------:R-:W-:Y:S02]  /*3f70*/  ISETP.LT.OR P2, PT, R3.reuse, 0x79, !P1 ;  /* 0x000000790300780c */ /* 0x040fe40004f41670 */
[C---:B------:R-:W-:Y:S02]  /*3f80*/  ISETP.LT.OR P0, PT, R3.reuse, 0x7a, !P0 ;  /* 0x0000007a0300780c */ /* 0x040fe40004701670 */
[----:B------:R-:W-:-:S02]  /*3f90*/  ISETP.LT.OR P1, PT, R3, 0x7a, !P1 ;  /* 0x0000007a0300780c */ /* 0x000fc40004f21670 */
[----:B------:R-:W-:Y:S11]  /*3fa0*/  @P4 BRA `(.L_x_149) ;  /* 0x00000000000c4947 */ /* 0x000ff60003800000 */
[----:B--2---:R-:W3:Y:S02]  /*3fb0*/  LDG.E.U8 R155, desc[UR36][R162.64+0x71] ;  /* 0x00007124a29b7981 */ /* 0x004ee4000c1e1100 */
[----:B---3--:R-:W-:-:S05]  /*3fc0*/  PRMT R89, R155, 0x8880, RZ ;  /* 0x000088809b597816 */ /* 0x008fca00000000ff */
[----:B------:R-:W-:-:S07]  /*3fd0*/  IMAD R164, R89, R154, RZ ;  /* 0x0000009a59a47224 */ /* 0x000fce00078e02ff */
.L_x_149:
[----:B------:R-:W-:Y:S05]  /*3fe0*/  BSYNC B1 ;  /* 0x0000000000017941 */ /* 0x000fea0003800000 */
.L_x_148:
[----:B------:R-:W-:Y:S01]  /*3ff0*/  @!P4 IMAD R147, R147, R153, R164 ;  /* 0x000000999393c224 */ /* 0x000fe200078e02a4 */
[----:B------:R-:W-:Y:S04]  /*4000*/  BSSY B1, `(.L_x_150) ;  /* 0x0000006000017945 */ /* 0x000fe80003800000 */
[----:B------:R0:W-:Y:S01]  /*4010*/  @!P4 STG.E.U8 desc[UR36][R8.64+0x71], R147 ;  /* 0x000071930800c986 */ /* 0x0001e2000c101124 */
[----:B------:R-:W-:Y:S05]  /*4020*/  @P3 BRA `(.L_x_151) ;  /* 0x00000000000c3947 */ /* 0x000fea0003800000 */
[----:B--2---:R-:W3:Y:S02]  /*4030*/  LDG.E.U8 R155, desc[UR36][R22.64+0x78] ;  /* 0x00007824169b7981 */ /* 0x004ee4000c1e1100 */
[----:B---3--:R-:W-:-:S05]  /*4040*/  PRMT R89, R155, 0x8880, RZ ;  /* 0x000088809b597816 */ /* 0x008fca00000000ff */
[----:B------:R-:W-:-:S07]  /*4050*/  IMAD R164, R89, R154, RZ ;  /* 0x0000009a59a47224 */ /* 0x000fce00078e02ff */
.L_x_151:
[----:B------:R-:W-:Y:S05]  /*4060*/  BSYNC B1 ;  /* 0x0000000000017941 */ /* 0x000fea0003800000 */
.L_x_150:
[----:B---3--:R-:W-:Y:S01]  /*4070*/  @!P3 IMAD R89, R148, R153, R164 ;  /* 0x000000999459b224 */ /* 0x008fe200078e02a4 */
[----:B------:R-:W-:Y:S01]  /*4080*/  BSSY B1, `(.L_x_152) ;  /* 0x0000007000017945 */ /* 0x000fe20003800000 */
[----:B----4-:R-:W-:-:S03]  /*4090*/  IMAD.X R91, RZ, RZ, R5, P5 ;  /* 0x000000ffff5b7224 */ /* 0x010fc600028e0605 */
[----:B------:R3:W-:Y:S01]  /*40a0*/  @!P3 STG.E.U8 desc[UR36][R158.64+0x78], R89 ;  /* 0x000078599e00b986 */ /* 0x0007e2000c101124 */
[----:B------:R-:W-:Y:S05]  /*40b0*/  @P0 BRA `(.L_x_153) ;  /* 0x00000000000c0947 */ /* 0x000fea0003800000 */
[----:B--2---:R-:W2:Y:S02]  /*40c0*/  LDG.E.U8 R155, desc[UR36][R22.64+0x79] ;  /* 0x00007924169b7981 */ /* 0x004ea4000c1e1100 */
[----:B--2---:R-:W-:-:S05]  /*40d0*/  PRMT R5, R155, 0x8880, RZ ;  /* 0x000088809b057816 */ /* 0x004fca00000000ff */
[----:B------:R-:W-:-:S07]  /*40e0*/  IMAD R164, R5, R154, RZ ;  /* 0x0000009a05a47224 */ /* 0x000fce00078e02ff */
.L_x_153:
[----:B------:R-:W-:Y:S05]  /*40f0*/  BSYNC B1 ;  /* 0x0000000000017941 */ /* 0x000fea0003800000 */
.L_x_152:
[----:B------:R-:W-:Y:S01]  /*4100*/  @!P0 IMAD R149, R149, R153, R164 ;  /* 0x0000009995958224 */ /* 0x000fe200078e02a4 */
[----:B------:R-:W-:Y:S01]  /*4110*/  BSSY B1, `(.L_x_154) ;  /* 0x0000007000017945 */ /* 0x000fe20003800000 */
[----:B------:R-:W-:-:S03]  /*4120*/  IMAD R4, R91, R156, RZ ;  /* 0x0000009c5b047224 */ /* 0x000fc600078e02ff */
[----:B------:R4:W-:Y:S01]  /*4130*/  @!P0 STG.E.U8 desc[UR36][R158.64+0x79], R149 ;  /* 0x000079959e008986 */ /* 0x0009e2000c101124 */
[----:B------:R-:W-:Y:S05]  /*4140*/  @P2 BRA `(.L_x_155) ;  /* 0x00000000000c2947 */ /* 0x000fea0003800000 */
[----:B--2---:R-:W2:Y:S02]  /*4150*/  LDG.E.U8 R155, desc[UR36][R162.64+0x78] ;  /* 0x00007824a29b7981 */ /* 0x004ea4000c1e1100 */
[----:B--2---:R-:W-:-:S05]  /*4160*/  PRMT R5, R155, 0x8880, RZ ;  /* 0x000088809b057816 */ /* 0x004fca00000000ff */
[----:B------:R-:W-:-:S07]  /*4170*/  IMAD R164, R5, R154, RZ ;  /* 0x0000009a05a47224 */ /* 0x000fce00078e02ff */
.L_x_155:
[----:B------:R-:W-:Y:S05]  /*4180*/  BSYNC B1 ;  /* 0x0000000000017941 */ /* 0x000fea0003800000 */
.L_x_154:
[----:B------:R-:W-:Y:S01]  /*4190*/  @!P2 IMAD R5, R150, R153, R164 ;  /* 0x000000999605a224 */ /* 0x000fe200078e02a4 */
[----:B------:R-:W-:Y:S01]  /*41a0*/  BSSY B1, `(.L_x_156) ;  /* 0x0000009000017945 */ /* 0x000fe20003800000 */
[C---:B0-----:R-:W-:Y:S02]  /*41b0*/  IMAD R23, R165.reuse, R157, R4 ;  /* 0x0000009da5177224 */ /* 0x041fe400078e0204 */
[CC--:B------:R-:W-:Y:S01]  /*41c0*/  IMAD.WIDE.U32 R160, R165.reuse, R156.reuse, R160 ;  /* 0x0000009ca5a07225 */ /* 0x0c0fe200078e00a0 */
[----:B------:R0:W-:Y:S03]  /*41d0*/  @!P2 STG.E.U8 desc[UR36][R8.64+0x78], R5 ;  /* 0x000078050800a986 */ /* 0x0001e6000c101124 */
[----:B------:R-:W-:Y:S01]  /*41e0*/  IMAD.WIDE.U32 R156, R165, R156, R20 ;  /* 0x0000009ca59c7225 */ /* 0x000fe200078e0014 */
[----:B------:R-:W-:Y:S06]  /*41f0*/  @P1 BRA `(.L_x_157) ;  /* 0x00000000000c1947 */ /* 0x000fec0003800000 */
[----:B--2---:R-:W0:Y:S02]  /*4200*/  LDG.E.U8 R155, desc[UR36][R162.64+0x79] ;  /* 0x00007924a29b7981 */ /* 0x004e24000c1e1100 */
[----:B0-----:R-:W-:-:S05]  /*4210*/  PRMT R5, R155, 0x8880, RZ ;  /* 0x000088809b057816 */ /* 0x001fca00000000ff */
[----:B------:R-:W-:-:S07]  /*4220*/  IMAD R164, R5, R154, RZ ;  /* 0x0000009a05a47224 */ /* 0x000fce00078e02ff */
.L_x_157:
[----:B------:R-:W-:Y:S05]  /*4230*/  BSYNC B1 ;  /* 0x0000000000017941 */ /* 0x000fea0003800000 */
.L_x_156:
[----:B------:R-:W-:Y:S01]  /*4240*/  @!P1 IMAD R151, R151, R153, R164 ;  /* 0x0000009997979224 */ /* 0x000fe200078e02a4 */
[----:B------:R-:W-:Y:S01]  /*4250*/  ISETP.GE.AND P2, PT, R0, 0x81, PT ;  /* 0x000000810000780c */ /* 0x000fe20003f46270 */
[----:B------:R-:W-:Y:S01]  /*4260*/  BSSY B1, `(.L_x_158) ;  /* 0x000000c000017945 */ /* 0x000fe20003800000 */
[----:B------:R-:W-:Y:S02]  /*4270*/  IADD3 R4, P5, R156, R12, RZ ;  /* 0x0000000c9c047210 */ /* 0x000fe40007fbe0ff */
[----:B------:R1:W-:Y:S01]  /*4280*/  @!P1 STG.E.U8 desc[UR36][R8.64+0x79], R151 ;  /* 0x0000799708009986 */ /* 0x0003e2000c101124 */
[----:B------:R-:W-:Y:S02]  /*4290*/  ISETP.LT.OR P1, PT, R3, 0x1, !P2 ;  /* 0x000000010300780c */ /* 0x000fe40005721670 */
[----:B0-----:R-:W-:Y:S02]  /*42a0*/  IADD3.X R5, R13, R157, R23, P5, !PT ;  /* 0x0000009d0d057210 */ /* 0x001fe40002ffe417 */
[----:B------:R-:W-:-:S02]  /*42b0*/  ISETP.GE.AND P0, PT, R0, 0x89, PT ;  /* 0x000000890000780c */ /* 0x000fc40003f06270 */
[----:B------:R-:W-:Y:S02]  /*42c0*/  IADD3 R12, P4, P3, R14, R12, R160 ;  /* 0x0000000c0e0c7210 */ /* 0x000fe40007b9e0a0 */
[----:B------:R-:W-:-:S05]  /*42d0*/  ISETP.LT.OR P5, PT, R3, 0x2, !P2 ;  /* 0x000000020300780c */ /* 0x000fca00057a1670 */
[----:B-1----:R-:W-:Y:S08]  /*42e0*/  @P1 BRA `(.L_x_159) ;  /* 0x00000000000c1947 */ /* 0x002ff00003800000 */
[----:B--2---:R-:W2:Y:S02]  /*42f0*/  LDG.E.U8 R155, desc[UR36][R4.64] ;  /* 0x00000024049b7981 */ /* 0x004ea4000c1e1100 */
[----:B--2---:R-:W-:-:S05]  /*4300*/  PRMT R9, R155, 0x8880, RZ ;  /* 0x000088809b097816 */ /* 0x004fca00000000ff */
[----:B------:R-:W-:-:S07]  /*4310*/  IMAD R164, R9, R154, RZ ;  /* 0x0000009a09a47224 */ /* 0x000fce00078e02ff */
.L_x_159:
[----:B------:R-:W-:Y:S05]  /*4320*/  BSYNC B1 ;  /* 0x0000000000017941 */ /* 0x000fea0003800000 */
.L_x_158:
[----:B------:R-:W-:Y:S01]  /*4330*/  @!P1 IMAD R9, R24, R153, R164 ;  /* 0x0000009918099224 */ /* 0x000fe200078e02a4 */
[----:B------:R-:W-:Y:S01]  /*4340*/  BSSY B1, `(.L_x_160) ;  /* 0x0000007000017945 */ /* 0x000fe20003800000 */
[----:B------:R-:W-:-:S03]  /*4350*/  IMAD.IADD R160, R23, 0x1, R161 ;  /* 0x0000000117a07824 */ /* 0x000fc600078e02a1 */
[----:B------:R0:W-:Y:S01]  /*4360*/  @!P1 STG.E.U8 desc[UR36][R6.64], R9 ;  /* 0x0000000906009986 */ /* 0x0001e2000c101124 */
[----:B------:R-:W-:Y:S05]  /*4370*/  @P5 BRA `(.L_x_161) ;  /* 0x00000000000c5947 */ /* 0x000fea0003800000 */
[----:B--2---:R-:W0:Y:S02]  /*4380*/  LDG.E.U8 R155, desc[UR36][R4.64+0x1] ;  /* 0x00000124049b7981 */ /* 0x004e24000c1e1100 */
[----:B0-----:R-:W-:-:S05]  /*4390*/  PRMT R9, R155, 0x8880, RZ ;  /* 0x000088809b097816 */ /* 0x001fca00000000ff */
[----:B------:R-:W-:-:S07]  /*43a0*/  IMAD R164, R9, R154, RZ ;  /* 0x0000009a09a47224 */ /* 0x000fce00078e02ff */
.L_x_161:
[----:B------:R-:W-:Y:S05]  /*43b0*/  BSYNC B1 ;  /* 0x0000000000017941 */ /* 0x000fea0003800000 */
.L_x_160:
[----:B------:R-:W-:Y:S01]  /*43c0*/  ISETP.LT.OR P1, PT, R3, 0x1, !P0 ;  /* 0x000000010300780c */ /* 0x000fe20004721670 */
[----:B------:R-:W-:Y:S01]  /*43d0*/  @!P5 IMAD R25, R25, R153, R164 ;  /* 0x000000991919d224 */ /* 0x000fe200078e02a4 */
[----:B------:R-:W-:Y:S01]  /*43e0*/  BSSY B1, `(.L_x_162) ;  /* 0x000000a000017945 */ /* 0x000fe20003800000 */
[----:B------:R-:W-:Y:S02]  /*43f0*/  IADD3.X R13, R21, R13, R160, P4, P3 ;  /* 0x0000000d150d7210 */ /* 0x000fe400027e64a0 */
[C---:B------:R-:W-:Y:S01]  /*4400*/  ISETP.LT.OR P4, PT, R3.reuse, 0x2, !P0 ;  /* 0x000000020300780c */ /* 0x040fe20004781670 */
[----:B------:R1:W-:Y:S01]  /*4410*/  @!P5 STG.E.U8 desc[UR36][R6.64+0x1], R25 ;  /* 0x000001190600d986 */ /* 0x0003e2000c101124 */
[C---:B------:R-:W-:Y:S02]  /*4420*/  ISETP.LT.OR P5, PT, R3.reuse, 0x9, !P2 ;  /* 0x000000090300780c */ /* 0x040fe400057a1670 */
[----:B------:R-:W-:-:S04]  /*4430*/  ISETP.LT.OR P3, PT, R3, 0xa, !P2 ;  /* 0x0000000a0300780c */ /* 0x000fc80005761670 */
[----:B------:R-:W-:Y:S09]  /*4440*/  @P1 BRA `(.L_x_163) ;  /* 0x00000000000c1947 */ /* 0x000ff20003800000 */
[----:B--2---:R-:W0:Y:S02]  /*4450*/  LDG.E.U8 R155, desc[UR36][R12.64] ;  /* 0x000000240c9b7981 */ /* 0x004e24000c1e1100 */
[----:B0-----:R-:W-:-:S05]  /*4460*/  PRMT R9, R155, 0x8880, RZ ;  /* 0x000088809b097816 */ /* 0x001fca00000000ff */
[----:B------:R-:W-:-:S07]  /*4470*/  IMAD R164, R9, R154, RZ ;  /* 0x0000009a09a47224 */ /* 0x000fce00078e02ff */
.L_x_163:
[----:B------:R-:W-:Y:S05]  /*4480*/  BSYNC B1 ;  /* 0x0000000000017941 */ /* 0x000fea0003800000 */
.L_x_162:
[----:B0-----:R-:W-:Y:S01]  /*4490*/  @!P1 IMAD R9, R26, R153, R164 ;  /* 0x000000991a099224 */ /* 0x001fe200078e02a4 */
[----:B------:R-:W-:Y:S04]  /*44a0*/  BSSY B1, `(.L_x_164) ;  /* 0x0000006000017945 */ /* 0x000fe80003800000 */
[----:B------:R0:W-:Y:S01]  /*44b0*/  @!P1 STG.E.U8 desc[UR36][R10.64], R9 ;  /* 0x000000090a009986 */ /* 0x0001e2000c101124 */
[----:B------:R-:W-:Y:S05]  /*44c0*/  @P4 BRA `(.L_x_165) ;  /* 0x00000000000c4947 */ /* 0x000fea0003800000 */
[----:B--2---:R-:W0:Y:S02]  /*44d0*/  LDG.E.U8 R155, desc[UR36][R12.64+0x1] ;  /* 0x000001240c9b7981 */ /* 0x004e24000c1e1100 */
[----:B0-----:R-:W-:-:S05]  /*44e0*/  PRMT R9, R155, 0x8880, RZ ;  /* 0x000088809b097816 */ /* 0x001fca00000000ff */
[----:B------:R-:W-:-:S07]  /*44f0*/  IMAD R164, R9, R154, RZ ;  /* 0x0000009a09a47224 */ /* 0x000fce00078e02ff */
.L_x_165:
[----:B------:R-:W-:Y:S05]  /*4500*/  BSYNC B1 ;  /* 0x0000000000017941 */ /* 0x000fea0003800000 */
.L_x_164:
[----:B------:R-:W-:Y:S01]  /*4510*/  @!P4 IMAD R27, R27, R153, R164 ;  /* 0x000000991b1bc224 */ /* 0x000fe200078e02a4 */
[----:B------:R-:W-:Y:S04]  /*4520*/  BSSY B1, `(.L_x_166) ;  /* 0x0000006000017945 */ /* 0x000fe80003800000 */
[----:B------:R0:W-:Y:S01]  /*4530*/  @!P4 STG.E.U8 desc[UR36][R10.64+0x1], R27 ;  /* 0x0000011b0a00c986 */ /* 0x0001e2000c101124 */
[----:B------:R-:W-:Y:S05]  /*4540*/  @P5 BRA `(.L_x_167) ;  /* 0x00000000000c5947 */ /* 0x000fea0003800000 */
[----:B--2---:R-:W0:Y:S02]  /*4550*/  LDG.E.U8 R155, desc[UR36][R4.64+0x8] ;  /* 0x00000824049b7981 */ /* 0x004e24000c1e1100 */
[----:B0-----:R-:W-:-:S05]  /*4560*/  PRMT R9, R155, 0x8880, RZ ;  /* 0x000088809b097816 */ /* 0x001fca00000000ff */
[----:B------:R-:W-:-:S07]  /*4570*/  IMAD R164, R9, R154, RZ ;  /* 0x0000009a09a47224 */ /* 0x000fce00078e02ff */
.L_x_167:
[----:B------:R-:W-:Y:S05]  /*4580*/  BSYNC B1 ;  /* 0x0000000000017941 */ /* 0x000fea0003800000 */
.L_x_166:
[----:B0-----:R-:W-:Y:S01]  /*4590*/  @!P5 IMAD R9, R28, R153, R164 ;  /* 0x000000991c09d224 */ /* 0x001fe200078e02a4 */
[----:B------:R-:W-:Y:S04]  /*45a0*/  BSSY B1, `(.L_x_168) ;  /* 0x0000006000017945 */ /* 0x000fe80003800000 */
[----:B------:R0:W-:Y:S01]  /*45b0*/  @!P5 STG.E.U8 desc[UR36][R6.64+0x8], R9 ;  /* 0x000008090600d986 */ /* 0x0001e2000c101124 */
[----:B------:R-:W-:Y:S05]  /*45c0*/  @P3 BRA `(.L_x_169) ;  /* 0x00000000000c3947 */ /* 0x000fea0003800000 */
[----:B--2---:R-:W0:Y:S02]  /*45d0*/  LDG.E.U8 R155, desc[UR36][R4.64+0x9] ;  /* 0x00000924049b7981 */ /* 0x004e24000c1e1100 */
[----:B0-----:R-:W-:-:S05]  /*45e0*/  PRMT R9, R155, 0x8880, RZ ;  /* 0x000088809b097816 */ /* 0x001fca00000000ff */
[----:B------:R-:W-:-:S07]  /*45f0*/  IMAD R164, R9, R154, RZ ;  /* 0x0000009a09a47224 */ /* 0x000fce00078e02ff */
.L_x_169:
[----:B------:R-:W-:Y:S05]  /*4600*/  BSYNC B1 ;  /* 0x0000000000017941 */ /* 0x000fea0003800000 */
.L_x_168:
[----:B------:R-:W-:Y:S01]  /*4610*/  ISETP.LT.OR P5, PT, R3, 0x9, !P0 ;  /* 0x000000090300780c */ /* 0x000fe200047a1670 */
[----:B------:R-:W-:Y:S01]  /*4620*/  @!P3 IMAD R29, R29, R153, R164 ;  /* 0x000000991d1db224 */ /* 0x000fe200078e02a4 */
[----:B------:R-:W-:Y:S01]  /*4630*/  BSSY B1, `(.L_x_170) ;  /* 0x0000009000017945 */ /* 0x000fe20003800000 */
[C---:B------:R-:W-:Y:S02]  /*4640*/  ISETP.LT.OR P4, PT, R3.reuse, 0xa, !P0 ;  /* 0x0000000a0300780c */ /* 0x040fe40004781670 */
[C---:B------:R-:W-:Y:S01]  /*4650*/  ISETP.LT.OR P1, PT, R3.reuse, 0x12, !P2 ;  /* 0x000000120300780c */ /* 0x040fe20005721670 */
[----:B------:R0:W-:Y:S01]  /*4660*/  @!P3 STG.E.U8 desc[UR36][R6.64+0x9], R29 ;  /* 0x0000091d0600b986 */ /* 0x0001e2000c101124 */
[----:B------:R-:W-:-:S06]  /*4670*/  ISETP.LT.OR P3, PT, R3, 0x11, !P2 ;  /* 0x000000110300780c */ /* 0x000fcc0005761670 */
[----:B------:R-:W-:Y:S07]  /*4680*/  @P5 BRA `(.L_x_171) ;  /* 0x00000000000c5947 */ /* 0x000fee0003800000 */
[----:B--2---:R-:W0:Y:S02]  /*4690*/  LDG.E.U8 R155, desc[UR36][R12.64+0x8] ;  /* 0x000008240c9b7981 */ /* 0x004e24000c1e1100 */
[----:B0-----:R-:W-:-:S05]  /*46a0*/  PRMT R9, R155, 0x8880, RZ ;  /* 0x000088809b097816 */ /* 0x001fca00000000ff */
[----:B------:R-:W-:-:S07]  /*46b0*/  IMAD R164, R9, R154, RZ ;  /* 0x0000009a09a47224 */ /* 0x000fce00078e02ff */
.L_x_171:
[----:B------:R-:W-:Y:S05]  /*46c0*/  BSYNC B1 ;  /* 0x0000000000017941 */ /* 0x000fea0003800000 */
.L_x_170:
[----:B0-----:R-:W-:Y:S01]  /*46d0*/  @!P5 IMAD R9, R30, R153, R164 ;  /* 0x000000991e09d224 */ /* 0x001fe200078e02a4 */
[----:B------:R-:W-:Y:S04]  /*46e0*/  BSSY B1, `(.L_x_172) ;  /* 0x0000006000017945 */ /* 0x000fe80003800000 */
[----:B------:R0:W-:Y:S01]  /*46f0*/  @!P5 STG.E.U8 desc[UR36][R10.64+0x8], R9 ;  /* 0x000008090a00d986 */ /* 0x0001e2000c101124 */
[----:B------:R-:W-:Y:S05]  /*4700*/  @P4 BRA `(.L_x_173) ;  /* 0x00000000000c4947 */ /* 0x000fea0003800000 */
[----:B--2---:R-:W0:Y:S02]  /*4710*/  LDG.E.U8 R155, desc[UR36][R12.64+0x9] ;  /* 0x000009240c9b7981 */ /* 0x004e24000c1e1100 */
[----:B0-----:R-:W-:-:S05]  /*4720*/  PRMT R9, R155, 0x8880, RZ ;  /* 0x000088809b097816 */ /* 0x001fca00000000ff */
[----:B------:R-:W-:-:S07]  /*4730*/  IMAD R164, R9, R154, RZ ;  /* 0x0000009a09a47224 */ /* 0x000fce00078e02ff */
.L_x_173:
[----:B------:R-:W-:Y:S05]  /*4740*/  BSYNC B1 ;  /* 0x0000000000017941 */ /* 0x000fea0003800000 */
.L_x_172:
[----:B------:R-:W-:Y:S01]  /*4750*/  @!P4 IMAD R31, R31, R153, R164 ;  /* 0x000000991f1fc224 */ /* 0x000fe200078e02a4 */
[----:B------:R-:W-:Y:S04]  /*4760*/  BSSY B1, `(.L_x_174) ;  /* 0x0000006000017945 */ /* 0x000fe80003800000 */
[----:B------:R0:W-:Y:S01]  /*4770*/  @!P4 STG.E.U8 desc[UR36][R10.64+0x9], R31 ;  /* 0x0000091f0a00c986 */ /* 0x0001e2000c101124 */
[----:B------:R-:W-:Y:S05]  /*4780*/  @P3 BRA `(.L_x_175) ;  /* 0x00000000000c3947 */ /* 0x000fea0003800000 */
[----:B--2---:R-:W0:Y:S02]  /*4790*/  LDG.E.U8 R155, desc[UR36][R4.64+0x10] ;  /* 0x00001024049b7981 */ /* 0x004e24000c1e1100 */
[----:B0-----:R-:W-:-:S05]  /*47a0*/  PRMT R9, R155, 0x8880, RZ ;  /* 0x000088809b097816 */ /* 0x001fca00000000ff */
[----:B------:R-:W-:-:S07]  /*47b0*/  IMAD R164, R9, R154, RZ ;  /* 0x0000009a09a47224 */ /* 0x000fce00078e02ff */
.L_x_175:
[----:B------:R-:W-:Y:S05]  /*47c0*/  BSYNC B1 ;  /* 0x0000000000017941 */ /* 0x000fea0003800000 */
.L_x_174:
[----:B0-----:R-:W-:Y:S01]  /*47d0*/  @!P3 IMAD R9, R32, R153, R164 ;  /* 0x000000992009b224 */ /* 0x001fe200078e02a4 */
[----:B------:R-:W-:Y:S04]  /*47e0*/  BSSY B1, `(.L_x_176) ;  /* 0x0000006000017945 */ /* 0x000fe80003800000 */
[----:B------:R0:W-:Y:S01]  /*47f0*/  @!P3 STG.E.U8 desc[UR36][R6.64+0x10], R9 ;  /* 0x000010090600b986 */ /* 0x0001e2000c101124 */
[----:B------:R-:W-:Y:S05]  /*4800*/  @P1 BRA `(.L_x_177) ;  /* 0x00000000000c1947 */ /* 0x000fea0003800000 */
[----:B--2---:R-:W0:Y:S02]  /*4810*/  LDG.E.U8 R155, desc[UR36][R4.64+0x11] ;  /* 0x00001124049b7981 */ /* 0x004e24000c1e1100 */
[----:B0-----:R-:W-:-:S05]  /*4820*/  PRMT R9, R155, 0x8880, RZ ;  /* 0x000088809b097816 */ /* 0x001fca00000000ff */
[----:B------:R-:W-:-:S07]  /*4830*/  IMAD R164, R9, R154, RZ ;  /* 0x0000009a09a47224 */ /* 0x000fce00078e02ff */
.L_x_177:
[----:B------:R-:W-:Y:S05]  /*4840*/  BSYNC B1 ;  /* 0x0000000000017941 */ /* 0x000fea0003800000 */
.L_x_176:
        /* <DEDUP_REMOVED lines=11> */
.L_x_179:
[----:B------:R-:W-:Y:S05]  /*4900*/  BSYNC B1 ;  /* 0x0000000000017941 */ /* 0x000fea0003800000 */
.L_x_178:
[----:B0-----:R-:W-:Y:S01]  /*4910*/  @!P4 IMAD R9, R34, R153, R164 ;  /* 0x000000992209c224 */ /* 0x001fe200078e02a4 */
[----:B------:R-:W-:Y:S04]  /*4920*/  BSSY B1, `(.L_x_180) ;  /* 0x0000006000017945 */ /* 0x000fe80003800000 */
[----:B------:R0:W-:Y:S01]  /*4930*/  @!P4 STG.E.U8 desc[UR36][R10.64+0x10], R9 ;  /* 0x000010090a00c986 */ /* 0x0001e2000c101124 */
[----:B------:R-:W-:Y:S05]  /*4940*/  @P3 BRA `(.L_x_181) ;  /* 0x00000000000c3947 */ /* 0x000fea0003800000 */
[----:B--2---:R-:W0:Y:S02]  /*4950*/  LDG.E.U8 R155, desc[UR36][R12.64+0x11] ;  /* 0x000011240c9b7981 */ /* 0x004e24000c1e1100 */
[----:B0-----:R-:W-:-:S05]  /*4960*/  PRMT R9, R155, 0x8880, RZ ;  /* 0x000088809b097816 */ /* 0x001fca00000000ff */
[----:B------:R-:W-:-:S07]  /*4970*/  IMAD R164, R9, R154, RZ ;  /* 0x0000009a09a47224 */ /* 0x000fce00078e02ff */
.L_x_181:
[----:B------:R-:W-:Y:S05]  /*4980*/  BSYNC B1 ;  /* 0x0000000000017941 */ /* 0x000fea0003800000 */
.L_x_180:
[----:B------:R-:W-:Y:S01]  /*4990*/  @!P3 IMAD R35, R35, R153, R164 ;  /* 0x000000992323b224 */ /* 0x000fe200078e02a4 */
[----:B------:R-:W-:Y:S04]  /*49a0*/  BSSY B1, `(.L_x_182) ;  /* 0x0000006000017945 */ /* 0x000fe80003800000 */
[----:B------:R0:W-:Y:S01]  /*49b0*/  @!P3 STG.E.U8 desc[UR36][R10.64+0x11], R35 ;  /* 0x000011230a00b986 */ /* 0x0001e2000c101124 */
[----:B------:R-:W-:Y:S05]  /*49c0*/  @P5 BRA `(.L_x_183) ;  /* 0x00000000000c5947 */ /* 0x000fea0003800000 */
[----:B--2---:R-:W0:Y:S02]  /*49d0*/  LDG.E.U8 R155, desc[UR36][R4.64+0x18] ;  /* 0x00001824049b7981 */ /* 0x004e24000c1e1100 */
[----:B0-----:R-:W-:-:S05]  /*49e0*/  PRMT R9, R155, 0x8880, RZ ;  /* 0x000088809b097816 */ /* 0x001fca00000000ff */
[----:B------:R-:W-:-:S07]  /*49f0*/  IMAD R164, R9, R154, RZ ;  /* 0x0000009a09a47224 */ /* 0x000fce00078e02ff */
.L_x_183:
[----:B------:R-:W-:Y:S05]  /*4a00*/  BSYNC B1 ;  /* 0x0000000000017941 */ /* 0x000fea0003800000 */
.L_x_182:
[----:B0-----:R-:W-:Y:S01]  /*4a10*/  @!P5 IMAD R9, R36, R153, R164 ;  /* 0x000000992409d224 */ /* 0x001fe200078e02a4 */
[----:B------:R-:W-:Y:S04]  /*4a20*/  BSSY B1, `(.L_x_184) ;  /* 0x0000006000017945 */ /* 0x000fe80003800000 */
[----:B------:R0:W-:Y:S01]  /*4a30*/  @!P5 STG.E.U8 desc[UR36][R6.64+0x18], R9 ;  /* 0x000018090600d986 */ /* 0x0001e2000c101124 */
[----:B------:R-:W-:Y:S05]  /*4a40*/  @P1 BRA `(.L_x_185) ;  /* 0x00000000000c1947 */ /* 0x000fea0003800000 */
[----:B--2---:R-:W0:Y:S02]  /*4a50*/  LDG.E.U8 R155, desc[UR36][R4.64+0x19] ;  /* 0x00001924049b7981 */ /* 0x004e24000c1e1100 */
[----:B0-----:R-:W-:-:S05]  /*4a60*/  PRMT R9, R155, 0x8880, RZ ;  /* 0x000088809b097816 */ /* 0x001fca00000000ff */
[----:B------:R-:W-:-:S07]  /*4a70*/  IMAD R164, R9, R154, RZ ;  /* 0x0000009a09a47224 */ /* 0x000fce00078e02ff */
.L_x_185:
[----:B------:R-:W-:Y:S05]  /*4a80*/  BSYNC B1 ;  /* 0x0000000000017941 */ /* 0x000fea0003800000 */
.L_x_184:
        /* <DEDUP_REMOVED lines=11> */
.L_x_187:
[----:B------:R-:W-:Y:S05]  /*4b40*/  BSYNC B1 ;  /* 0x0000000000017941 */ /* 0x000fea0003800000 */
.L_x_186:
[----:B0-----:R-:W-:Y:S01]  /*4b50*/  @!P4 IMAD R9, R38, R153, R164 ;  /* 0x000000992609c224 */ /* 0x001fe200078e02a4 */
[----:B------:R-:W-:Y:S04]  /*4b60*/  BSSY B1, `(.L_x_188) ;  /* 0x0000006000017945 */ /* 0x000fe80003800000 */
[----:B------:R0:W-:Y:S01]  /*4b70*/  @!P4 STG.E.U8 desc[UR36][R10.64+0x18], R9 ;  /* 0x000018090a00c986 */ /* 0x0001e2000c101124 */
[----:B------:R-:W-:Y:S05]  /*4b80*/  @P3 BRA `(.L_x_189) ;  /* 0x00000000000c3947 */ /* 0x000fea0003800000 */
[----:B--2---:R-:W0:Y:S02]  /*4b90*/  LDG.E.U8 R155, desc[UR36][R12.64+0x19] ;  /* 0x000019240c9b7981 */ /* 0x004e24000c1e1100 */
[----:B0-----:R-:W-:-:S05]  /*4ba0*/  PRMT R9, R155, 0x8880, RZ ;  /* 0x000088809b097816 */ /* 0x001fca00000000ff */
[----:B------:R-:W-:-:S07]  /*4bb0*/  IMAD R164, R9, R154, RZ ;  /* 0x0000009a09a47224 */ /* 0x000fce00078e02ff */
.L_x_189:
[----:B------:R-:W-:Y:S05]  /*4bc0*/  BSYNC B1 ;  /* 0x0000000000017941 */ /* 0x000fea0003800000 */
.L_x_188:
[----:B------:R-:W-:Y:S01]  /*4bd0*/  @!P3 IMAD R39, R39, R153, R164 ;  /* 0x000000992727b224 */ /* 0x000fe200078e02a4 */
[----:B------:R-:W-:Y:S04]  /*4be0*/  BSSY B1, `(.L_x_190) ;  /* 0x0000006000017945 */ /* 0x000fe80003800000 */
[----:B------:R0:W-:Y:S01]  /*4bf0*/  @!P3 STG.E.U8 desc[UR36][R10.64+0x19], R39 ;  /* 0x000019270a00b986 */ /* 0x0001e2000c101124 */
[----:B------:R-:W-:Y:S05]  /*4c00*/  @P5 BRA `(.L_x_191) ;  /* 0x00000000000c5947 */ /* 0x000fea0003800000 */
[----:B--2---:R-:W0:Y:S02]  /*4c10*/  LDG.E.U8 R155, desc[UR36][R4.64+0x20] ;  /* 0x00002024049b7981 */ /* 0x004e24000c1e1100 */
[----:B0-----:R-:W-:-:S05]  /*4c20*/  PRMT R9, R155, 0x8880, RZ ;  /* 0x000088809b097816 */ /* 0x001fca00000000ff */
[----:B------:R-:W-:-:S07]  /*4c30*/  IMAD R164, R9, R154, RZ ;  /* 0x0000009a09a47224 */ /* 0x000fce00078e02ff */
.L_x_191:
[----:B------:R-:W-:Y:S05]  /*4c40*/  BSYNC B1 ;  /* 0x0000000000017941 */ /* 0x000fea0003800000 */
.L_x_190:
[----:B0-----:R-:W-:Y:S01]  /*4c50*/  @!P5 IMAD R9, R40, R153, R164 ;  /* 0x000000992809d224 */ /* 0x001fe200078e02a4 */
[----:B------:R-:W-:Y:S04]  /*4c60*/  BSSY B1, `(.L_x_192) ;  /* 0x0000006000017945 */ /* 0x000fe80003800000 */
[----:B------:R0:W-:Y:S01]  /*4c70*/  @!P5 STG.E.U8 desc[UR36][R6.64+0x20], R9 ;  /* 0x000020090600d986 */ /* 0x0001e2000c101124 */
[----:B------:R-:W-:Y:S05]  /*4c80*/  @P1 BRA `(.L_x_193) ;  /* 0x00000000000c1947 */ /* 0x000fea0003800000 */
[----:B--2---:R-:W0:Y:S02]  /*4c90*/  LDG.E.U8 R155, desc[UR36][R4.64+0x21] ;  /* 0x00002124049b7981 */ /* 0x004e24000c1e1100 */
[----:B0-----:R-:W-:-:S05]  /*4ca0*/  PRMT R9, R155, 0x8880, RZ ;  /* 0x000088809b097816 */ /* 0x001fca00000000ff */
[----:B------:R-:W-:-:S07]  /*4cb0*/  IMAD R164, R9, R154, RZ ;  /* 0x0000009a09a47224 */ /* 0x000fce00078e02ff */
.L_x_193:
[----:B------:R-:W-:Y:S05]  /*4cc0*/  BSYNC B1 ;  /* 0x0000000000017941 */ /* 0x000fea0003800000 */
.L_x_192:
        /* <DEDUP_REMOVED lines=11> */
.L_x_195:
[----:B------:R-:W-:Y:S05]  /*4d80*/  BSYNC B1 ;  /* 0x0000000000017941 */ /* 0x000fea0003800000 */
.L_x_194:
[----:B0-----:R-:W-:Y:S01]  /*4d90*/  @!P4 IMAD R9, R42, R153, R164 ;  /* 0x000000992a09c224 */ /* 0x001fe200078e02a4 */
[----:B------:R-:W-:Y:S04]  /*4da0*/  BSSY B1, `(.L_x_196) ;  /* 0x0000006000017945 */ /* 0x000fe80003800000 */
[----:B------:R0:W-:Y:S01]  /*4db0*/  @!P4 STG.E.U8 desc[UR36][R10.64+0x20], R9 ;  /* 0x000020090a00c986 */ /* 0x0001e2000c101124 */
[----:B------:R-:W-:Y:S05]  /*4dc0*/  @P3 BRA `(.L_x_197) ;  /* 0x00000000000c3947 */ /* 0x000fea0003800000 */
[----:B--2---:R-:W0:Y:S02]  /*4dd0*/  LDG.E.U8 R155, desc[UR36][R12.64+0x21] ;  /* 0x000021240c9b7981 */ /* 0x004e24000c1e1100 */
[----:B0-----:R-:W-:-:S05]  /*4de0*/  PRMT R9, R155, 0x8880, RZ ;  /* 0x000088809b097816 */ /* 0x001fca00000000ff */
[----:B------:R-:W-:-:S07]  /*4df0*/  IMAD R164, R9, R154, RZ ;  /* 0x0000009a09a47224 */ /* 0x000fce00078e02ff */
.L_x_197:
[----:B------:R-:W-:Y:S05]  /*4e00*/  BSYNC B1 ;  /* 0x0000000000017941 */ /* 0x000fea0003800000 */
.L_x_196:
[----:B------:R-:W-:Y:S01]  /*4e10*/  @!P3 IMAD R43, R43, R153, R164 ;  /* 0x000000992b2bb224 */ /* 0x000fe200078e02a4 */
[----:B------:R-:W-:Y:S04]  /*4e20*/  BSSY B1, `(.L_x_198) ;  /* 0x0000006000017945 */ /* 0x000fe80003800000 */
[----:B------:R0:W-:Y:S01]  /*4e30*/  @!P3 STG.E.U8 desc[UR36][R10.64+0x21], R43 ;  /* 0x0000212b0a00b986 */ /* 0x0001e2000c101124 */
[----:B------:R-:W-:Y:S05]  /*4e40*/  @P5 BRA `(.L_x_199) ;  /* 0x00000000000c5947 */ /* 0x000fea0003800000 */
[----:B--2---:R-:W0:Y:S02]  /*4e50*/  LDG.E.U8 R155, desc[UR36][R4.64+0x28] ;  /* 0x00002824049b7981 */ /* 0x004e24000c1e1100 */
[----:B0-----:R-:W-:-:S05]  /*4e60*/  PRMT R9, R155, 0x8880, RZ ;  /* 0x000088809b097816 */ /* 0x001fca00000000ff */
[----:B------:R-:W-:-:S07]  /*4e70*/  IMAD R164, R9, R154, RZ ;  /* 0x0000009a09a47224 */ /* 0x000fce00078e02ff */
.L_x_199:
[----:B------:R-:W-:Y:S05]  /*4e80*/  BSYNC B1 ;  /* 0x0000000000017941 */ /* 0x000fea0003800000 */
.L_x_198:
[----:B0-----:R-:W-:Y:S01]  /*4e90*/  @!P5 IMAD R9, R44, R153, R164 ;  /* 0x000000992c09d224 */ /* 0x001fe200078e02a4 */
[----:B------:R-:W-:Y:S04]  /*4ea0*/  BSSY B1, `(.L_x_200) ;  /* 0x0000006000017945 */ /* 0x000fe80003800000 */
[----:B------:R0:W-:Y:S01]  /*4eb0*/  @!P5 STG.E.U8 desc[UR36][R6.64+0x28], R9 ;  /* 0x000028090600d986 */ /* 0x0001e2000c101124 */
[----:B------:R-:W-:Y:S05]  /*4ec0*/  @P1 BRA `(.L_x_201) ;  /* 0x00000000000c1947 */ /* 0x000fea0003800000 */
[----:B--2---:R-:W0:Y:S02]  /*4ed0*/  LDG.E.U8 R155, desc[UR36][R4.64+0x29] ;  /* 0x00002924049b7981 */ /* 0x004e24000c1e1100 */
[----:B0-----:R-:W-:-:S05]  /*4ee0*/  PRMT R9, R155, 0x8880, RZ ;  /* 0x000088809b097816 */ /* 0x001fca00000000ff */
[----:B------:R-:W-:-:S07]  /*4ef0*/  IMAD R164, R9, R154, RZ ;  /* 0x0000009a09a47224 */ /* 0x000fce00078e02ff */
.L_x_201:
[----:B------:R-:W-:Y:S05]  /*4f00*/  BSYNC B1 ;  /* 0x0000000000017941 */ /* 0x000fea0003800000 */
.L_x_200:
        /* <DEDUP_REMOVED lines=11> */
.L_x_203:
[----:B------:R-:W-:Y:S05]  /*4fc0*/  BSYNC B1 ;  /* 0x0000000000017941 */ /* 0x000fea0003800000 */
.L_x_202:
[----:B0-----:R-:W-:Y:S01]  /*4fd0*/  @!P4 IMAD R9, R46, R153, R164 ;  /* 0x000000992e09c224 */ /* 0x001fe200078e02a4 */
[----:B------:R-:W-:Y:S04]  /*4fe0*/  BSSY B1, `(.L_x_204) ;  /* 0x0000006000017945 */ /* 0x000fe80003800000 */
[----:B------:R0:W-:Y:S01]  /*4ff0*/  @!P4 STG.E.U8 desc[UR36][R10.64+0x28], R9 ;  /* 0x000028090a00c986 */ /* 0x0001e2000c101124 */
[----:B------:R-:W-:Y:S05]  /*5000*/  @P3 BRA `(.L_x_205) ;  /* 0x00000000000c3947 */ /* 0x000fea0003800000 */
[----:B--2---:R-:W0:Y:S02]  /*5010*/  LDG.E.U8 R155, desc[UR36][R12.64+0x29] ;  /* 0x000029240c9b7981 */ /* 0x004e24000c1e1100 */
[----:B0-----:R-:W-:-:S05]  /*5020*/  PRMT R9, R155, 0x8880, RZ ;  /* 0x000088809b097816 */ /* 0x001fca00000000ff */
[----:B------:R-:W-:-:S07]  /*5030*/  IMAD R164, R9, R154, RZ ;  /* 0x0000009a09a47224 */ /* 0x000fce00078e02ff */
.L_x_205:
[----:B------:R-:W-:Y:S05]  /*5040*/  BSYNC B1 ;  /* 0x0000000000017941 */ /* 0x000fea0003800000 */
.L_x_204:
[----:B------:R-:W-:Y:S01]  /*5050*/  @!P3 IMAD R47, R47, R153, R164 ;  /* 0x000000992f2fb224 */ /* 0x000fe200078e02a4 */
[----:B------:R-:W-:Y:S04]  /*5060*/  BSSY B1, `(.L_x_206) ;  /* 0x0000006000017945 */ /* 0x000fe80003800000 */
[----:B------:R0:W-:Y:S01]  /*5070*/  @!P3 STG.E.U8 desc[UR36][R10.64+0x29], R47 ;  /* 0x0000292f0a00b986 */ /* 0x0001e2000c101124 */
[----:B------:R-:W-:Y:S05]  /*5080*/  @P5 BRA `(.L_x_207) ;  /* 0x00000000000c5947 */ /* 0x000fea0003800000 */
[----:B--2---:R-:W0:Y:S02]  /*5090*/  LDG.E.U8 R155, desc[UR36][R4.64+0x30] ;  /* 0x00003024049b7981 */ /* 0x004e24000c1e1100 */
[----:B0-----:R-:W-:-:S05]  /*50a0*/  PRMT R9, R155, 0x8880, RZ ;  /* 0x000088809b097816 */ /* 0x001fca00000000ff */
[----:B------:R-:W-:-:S07]  /*50b0*/  IMAD R164, R9, R154, RZ ;  /* 0x0000009a09a47224 */ /* 0x000fce00078e02ff */
.L_x_207:
[----:B------:R-:W-:Y:S05]  /*50c0*/  BSYNC B1 ;  /* 0x0000000000017941 */ /* 0x000fea0003800000 */
.L_x_206:
[----:B0-----:R-:W-:Y:S01]  /*50d0*/  @!P5 IMAD R9, R48, R153, R164 ;  /* 0x000000993009d224 */ /* 0x001fe200078e02a4 */
[----:B------:R-:W-:Y:S04]  /*50e0*/  BSSY B1, `(.L_x_208) ;  /* 0x0000006000017945 */ /* 0x000fe80003800000 */
[----:B------:R0:W-:Y:S01]  /*50f0*/  @!P5 STG.E.U8 desc[UR36][R6.64+0x30], R9 ;  /* 0x000030090600d986 */ /* 0x0001e2000c101124 */
[----:B------:R-:W-:Y:S05]  /*5100*/  @P1 BRA `(.L_x_209) ;  /* 0x00000000000c1947 */ /* 0x000fea0003800000 */
[----:B--2---:R-:W0:Y:S02]  /*5110*/  LDG.E.U8 R155, desc[UR36][R4.64+0x31] ;  /* 0x00003124049b7981 */ /* 0x004e24000c1e1100 */
[----:B0-----:R-:W-:-:S05]  /*5120*/  PRMT R9, R155, 0x8880, RZ ;  /* 0x000088809b097816 */ /* 0x001fca00000000ff */
[----:B------:R-:W-:-:S07]  /*5130*/  IMAD R164, R9, R154, RZ ;  /* 0x0000009a09a47224 */ /* 0x000fce00078e02ff */
.L_x_209:
[----:B------:R-:W-:Y:S05]  /*5140*/  BSYNC B1 ;  /* 0x0000000000017941 */ /* 0x000fea0003800000 */
.L_x_208:
        /* <DEDUP_REMOVED lines=11> */
.L_x_211:
[----:B------:R-:W-:Y:S05]  /*5200*/  BSYNC B1 ;  /* 0x0000000000017941 */ /* 0x000fea0003800000 */
.L_x_210:
[----:B0-----:R-:W-:Y:S01]  /*5210*/  @!P4 IMAD R9, R50, R153, R164 ;  /* 0x000000993209c224 */ /* 0x001fe200078e02a4 */
[----:B------:R-:W-:Y:S04]  /*5220*/  BSSY B1, `(.L_x_212) ;  /* 0x0000006000017945 */ /* 0x000fe80003800000 */
[----:B------:R0:W-:Y:S01]  /*5230*/  @!P4 STG.E.U8 desc[UR36][R10.64+0x30], R9 ;  /* 0x000030090a00c986 */ /* 0x0001e2000c101124 */
[----:B------:R-:W-:Y:S05]  /*5240*/  @P3 BRA `(.L_x_213) ;  /* 0x00000000000c3947 */ /* 0x000fea0003800000 */
[----:B--2---:R-:W0:Y:S02]  /*5250*/  LDG.E.U8 R155, desc[UR36][R12.64+0x31] ;  /* 0x000031240c9b7981 */ /* 0x004e24000c1e1100 */
[----:B0-----:R-:W-:-:S05]  /*5260*/  PRMT R9, R155, 0x8880, RZ ;  /* 0x000088809b097816 */ /* 0x001fca00000000ff */
[----:B------:R-:W-:-:S07]  /*5270*/  IMAD R164, R9, R154, RZ ;  /* 0x0000009a09a47224 */ /* 0x000fce00078e02ff */
.L_x_213:
[----:B------:R-:W-:Y:S05]  /*5280*/  BSYNC B1 ;  /* 0x0000000000017941 */ /* 0x000fea0003800000 */
.L_x_212:
[----:B------:R-:W-:Y:S01]  /*5290*/  @!P3 IMAD R51, R51, R153, R164 ;  /* 0x000000993333b224 */ /* 0x000fe200078e02a4 */
[----:B------:R-:W-:Y:S04]  /*52a0*/  BSSY B1, `(.L_x_214) ;  /* 0x0000006000017945 */ /* 0x000fe80003800000 */
[----:B------:R0:W-:Y:S01]  /*52b0*/  @!P3 STG.E.U8 desc[UR36][R10.64+0x31], R51 ;  /* 0x000031330a00b986 */ /* 0x0001e2000c101124 */
[----:B------:R-:W-:Y:S05]  /*52c0*/  @P5 BRA `(.L_x_215) ;  /* 0x00000000000c5947 */ /* 0x000fea0003800000 */
[----:B--2---:R-:W0:Y:S02]  /*52d0*/  LDG.E.U8 R155, desc[UR36][R4.64+0x38] ;  /* 0x00003824049b7981 */ /* 0x004e24000c1e1100 */
[----:B0-----:R-:W-:-:S05]  /*52e0*/  PRMT R9, R155, 0x8880, RZ ;  /* 0x000088809b097816 */ /* 0x001fca00000000ff */
[----:B------:R-:W-:-:S07]  /*52f0*/  IMAD R164, R9, R154, RZ ;  /* 0x0000009a09a47224 */ /* 0x000fce00078e02ff */
.L_x_215:
[----:B------:R-:W-:Y:S05]  /*5300*/  BSYNC B1 ;  /* 0x0000000000017941 */ /* 0x000fea0003800000 */
.L_x_214:
[----:B0-----:R-:W-:Y:S01]  /*5310*/  @!P5 IMAD R9, R52, R153, R164 ;  /* 0x000000993409d224 */ /* 0x001fe200078e02a4 */
[----:B------:R-:W-:Y:S04]  /*5320*/  BSSY B1, `(.L_x_216) ;  /* 0x0000006000017945 */ /* 0x000fe80003800000 */
[----:B------:R0:W-:Y:S01]  /*5330*/  @!P5 STG.E.U8 desc[UR36][R6.64+0x38], R9 ;  /* 0x000038090600d986 */ /* 0x0001e2000c101124 */
[----:B------:R-:W-:Y:S05]  /*5340*/  @P1 BRA `(.L_x_217) ;  /* 0x00000000000c1947 */ /* 0x000fea0003800000 */
[----:B--2---:R-:W0:Y:S02]  /*5350*/  LDG.E.U8 R155, desc[UR36][R4.64+0x39] ;  /* 0x00003924049b7981 */ /* 0x004e24000c1e1100 */
[----:B0-----:R-:W-:-:S05]  /*5360*/  PRMT R9, R155, 0x8880, RZ ;  /* 0x000088809b097816 */ /* 0x001fca00000000ff */
[----:B------:R-:W-:-:S07]  /*5370*/  IMAD R164, R9, R154, RZ ;  /* 0x0000009a09a47224 */ /* 0x000fce00078e02ff */
.L_x_217:
[----:B------:R-:W-:Y:S05]  /*5380*/  BSYNC B1 ;  /* 0x0000000000017941 */ /* 0x000fea0003800000 */
.L_x_216:
        /* <DEDUP_REMOVED lines=11> */
.L_x_219:
[----:B------:R-:W-:Y:S05]  /*5440*/  BSYNC B1 ;  /* 0x0000000000017941 */ /* 0x000fea0003800000 */
.L_x_218:
[----:B0-----:R-:W-:Y:S01]  /*5450*/  @!P4 IMAD R9, R54, R153, R164 ;  /* 0x000000993609c224 */ /* 0x001fe200078e02a4 */
[----:B------:R-:W-:Y:S04]  /*5460*/  BSSY B1, `(.L_x_220) ;  /* 0x0000006000017945 */ /* 0x000fe80003800000 */
[----:B------:R0:W-:Y:S01]  /*5470*/  @!P4 STG.E.U8 desc[UR36][R10.64+0x38], R9 ;  /* 0x000038090a00c986 */ /* 0x0001e2000c101124 */
[----:B------:R-:W-:Y:S05]  /*5480*/  @P3 BRA `(.L_x_221) ;  /* 0x00000000000c3947 */ /* 0x000fea0003800000 */
[----:B--2---:R-:W0:Y:S02]  /*5490*/  LDG.E.U8 R155, desc[UR36][R12.64+0x39] ;  /* 0x000039240c9b7981 */ /* 0x004e24000c1e1100 */
[----:B0-----:R-:W-:-:S05]  /*54a0*/  PRMT R9, R155, 0x8880, RZ ;  /* 0x000088809b097816 */ /* 0x001fca00000000ff */
[----:B------:R-:W-:-:S07]  /*54b0*/  IMAD R164, R9, R154, RZ ;  /* 0x0000009a09a47224 */ /* 0x000fce00078e02ff */
.L_x_221:
[----:B------:R-:W-:Y:S05]  /*54c0*/  BSYNC B1 ;  /* 0x0000000000017941 */ /* 0x000fea0003800000 */
.L_x_220:
[----:B------:R-:W-:Y:S01]  /*54d0*/  @!P3 IMAD R55, R55, R153, R164 ;  /* 0x000000993737b224 */ /* 0x000fe200078e02a4 */
[----:B------:R-:W-:Y:S04]  /*54e0*/  BSSY B1, `(.L_x_222) ;  /* 0x0000006000017945 */ /* 0x000fe80003800000 */
[----:B------:R0:W-:Y:S01]  /*54f0*/  @!P3 STG.E.U8 desc[UR36][R10.64+0x39], R55 ;  /* 0x000039370a00b986 */ /* 0x0001e2000c101124 */
[----:B------:R-:W-:Y:S05]  /*5500*/  @P5 BRA `(.L_x_223) ;  /* 0x00000000000c5947 */ /* 0x000fea0003800000 */
[----:B--2---:R-:W0:Y:S02]  /*5510*/  LDG.E.U8 R155, desc[UR36][R4.64+0x40] ;  /* 0x00004024049b7981 */ /* 0x004e24000c1e1100 */
[----:B0-----:R-:W-:-:S05]  /*5520*/  PRMT R9, R155, 0x8880, RZ ;  /* 0x000088809b097816 */ /* 0x001fca00000000ff */
[----:B------:R-:W-:-:S07]  /*5530*/  IMAD R164, R9, R154, RZ ;  /* 0x0000009a09a47224 */ /* 0x000fce00078e02ff */
.L_x_223:
[----:B------:R-:W-:Y:S05]  /*5540*/  BSYNC B1 ;  /* 0x0000000000017941 */ /* 0x000fea0003800000 */
.L_x_222:
[----:B0-----:R-:W-:Y:S01]  /*5550*/  @!P5 IMAD R9, R56, R153, R164 ;  /* 0x000000993809d224 */ /* 0x001fe200078e02a4 */
[----:B------:R-:W-:Y:S04]  /*5560*/  BSSY B1, `(.L_x_224) ;  /* 0x0000006000017945 */ /* 0x000fe80003800000 */
[----:B------:R0:W-:Y:S01]  /*5570*/  @!P5 STG.E.U8 desc[UR36][R6.64+0x40], R9 ;  /* 0x000040090600d986 */ /* 0x0001e2000c101124 */
[----:B------:R-:W-:Y:S05]  /*5580*/  @P1 BRA `(.L_x_225) ;  /* 0x00000000000c1947 */ /* 0x000fea0003800000 */
[----:B--2---:R-:W0:Y:S02]  /*5590*/  LDG.E.U8 R155, desc[UR36][R4.64+0x41] ;  /* 0x00004124049b7981 */ /* 0x004e24000c1e1100 */
[----:B0-----:R-:W-:-:S05]  /*55a0*/  PRMT R9, R155, 0x8880, RZ ;  /* 0x000088809b097816 */ /* 0x001fca00000000ff */
[----:B------:R-:W-:-:S07]  /*55b0*/  IMAD R164, R9, R154, RZ ;  /* 0x0000009a09a47224 */ /* 0x000fce00078e02ff */
.L_x_225:
[----:B------:R-:W-:Y:S05]  /*55c0*/  BSYNC B1 ;  /* 0x0000000000017941 */ /* 0x000fea0003800000 */
.L_x_224:
        /* <DEDUP_REMOVED lines=11> */
.L_x_227:
[----:B------:R-:W-:Y:S05]  /*5680*/  BSYNC B1 ;  /* 0x0000000000017941 */ /* 0x000fea0003800000 */
.L_x_226:
[----:B0-----:R-:W-:Y:S01]  /*5690*/  @!P4 IMAD R9, R58, R153, R164 ;  /* 0x000000993a09c224 */ /* 0x001fe200078e02a4 */
[----:B------:R-:W-:Y:S04]  /*56a0*/  BSSY B1, `(.L_x_228) ;  /* 0x0000006000017945 */ /* 0x000fe80003800000 */
[----:B------:R0:W-:Y:S01]  /*56b0*/  @!P4 STG.E.U8 desc[UR36][R10.64+0x40], R9 ;  /* 0x000040090a00c986 */ /* 0x0001e2000c101124 */
[----:B------:R-:W-:Y:S05]  /*56c0*/  @P3 BRA `(.L_x_229) ;  /* 0x00000000000c3947 */ /* 0x000fea0003800000 */
[----:B--2---:R-:W0:Y:S02]  /*56d0*/  LDG.E.U8 R155, desc[UR36][R12.64+0x41] ;  /* 0x000041240c9b7981 */ /* 0x004e24000c1e1100 */
[----:B0-----:R-:W-:-:S05]  /*56e0*/  PRMT R9, R155, 0x8880, RZ ;  /* 0x000088809b097816 */ /* 0x001fca00000000ff */
[----:B------:R-:W-:-:S07]  /*56f0*/  IMAD R164, R9, R154, RZ ;  /* 0x0000009a09a47224 */ /* 0x000fce00078e02ff */
.L_x_229:
[----:B------:R-:W-:Y:S05]  /*5700*/  BSYNC B1 ;  /* 0x0000000000017941 */ /* 0x000fea0003800000 */
.L_x_228:
[----:B------:R-:W-:Y:S01]  /*5710*/  @!P3 IMAD R59, R59, R153, R164 ;  /* 0x000000993b3bb224 */ /* 0x000fe200078e02a4 */
[----:B------:R-:W-:Y:S04]  /*5720*/  BSSY B1, `(.L_x_230) ;  /* 0x0000006000017945 */ /* 0x000fe80003800000 */
[----:B------:R0:W-:Y:S01]  /*5730*/  @!P3 STG.E.U8 desc[UR36][R10.64+0x41], R59 ;  /* 0x0000413b0a00b986 */ /* 0x0001e2000c101124 */
[----:B------:R-:W-:Y:S05]  /*5740*/  @P5 BRA `(.L_x_231) ;  /* 0x00000000000c5947 */ /* 0x000fea0003800000 */
[----:B--2---:R-:W0:Y:S02]  /*5750*/  LDG.E.U8 R155, desc[UR36][R4.64+0x48] ;  /* 0x00004824049b7981 */ /* 0x004e24000c1e1100 */
[----:B0-----:R-:W-:-:S05]  /*5760*/  PRMT R9, R155, 0x8880, RZ ;  /* 0x000088809b097816 */ /* 0x001fca00000000ff */
[----:B------:R-:W-:-:S07]  /*5770*/  IMAD R164, R9, R154, RZ ;  /* 0x0000009a09a47224 */ /* 0x000fce00078e02ff */
.L_x_231:
[----:B------:R-:W-:Y:S05]  /*5780*/  BSYNC B1 ;  /* 0x0000000000017941 */ /* 0x000fea0003800000 */
.L_x_230:
[----:B0-----:R-:W-:Y:S01]  /*5790*/  @!P5 IMAD R9, R60, R153, R164 ;  /* 0x000000993c09d224 */ /* 0x001fe200078e02a4 */
[----:B------:R-:W-:Y:S04]  /*57a0*/  BSSY B1, `(.L_x_232) ;  /* 0x0000006000017945 */ /* 0x000fe80003800000 */
[----:B------:R0:W-:Y:S01]  /*57b0*/  @!P5 STG.E.U8 desc[UR36][R6.64+0x48], R9 ;  /* 0x000048090600d986 */ /* 0x0001e2000c101124 */
[----:B------:R-:W-:Y:S05]  /*57c0*/  @P1 BRA `(.L_x_233) ;  /* 0x00000000000c1947 */ /* 0x000fea0003800000 */
[----:B--2---:R-:W0:Y:S02]  /*57d0*/  LDG.E.U8 R155, desc[UR36][R4.64+0x49] ;  /* 0x00004924049b7981 */ /* 0x004e24000c1e1100 */
[----:B0-----:R-:W-:-:S05]  /*57e0*/  PRMT R9, R155, 0x8880, RZ ;  /* 0x000088809b097816 */ /* 0x001fca00000000ff */
[----:B------:R-:W-:-:S07]  /*57f0*/  IMAD R164, R9, R154, RZ ;  /* 0x0000009a09a47224 */ /* 0x000fce00078e02ff */
.L_x_233:
[----:B------:R-:W-:Y:S05]  /*5800*/  BSYNC B1 ;  /* 0x0000000000017941 */ /* 0x000fea0003800000 */
.L_x_232:
        /* <DEDUP_REMOVED lines=11> */
.L_x_235:
[----:B------:R-:W-:Y:S05]  /*58c0*/  BSYNC B1 ;  /* 0x0000000000017941 */ /* 0x000fea0003800000 */
.L_x_234:
[----:B0-----:R-:W-:Y:S01]  /*58d0*/  @!P4 IMAD R9, R62, R153, R164 ;  /* 0x000000993e09c224 */ /* 0x001fe200078e02a4 */
[----:B------:R-:W-:Y:S04]  /*58e0*/  BSSY B1, `(.L_x_236) ;  /* 0x0000006000017945 */ /* 0x000fe80003800000 */
[----:B------:R0:W-:Y:S01]  /*58f0*/  @!P4 STG.E.U8 desc[UR36][R10.64+0x48], R9 ;  /* 0x000048090a00c986 */ /* 0x0001e2000c101124 */
[----:B------:R-:W-:Y:S05]  /*5900*/  @P3 BRA `(.L_x_237) ;  /* 0x00000000000c3947 */ /* 0x000fea0003800000 */
[----:B--2---:R-:W0:Y:S02]  /*5910*/  LDG.E.U8 R155, desc[UR36][R12.64+0x49] ;  /* 0x000049240c9b7981 */ /* 0x004e24000c1e1100 */
[----:B0-----:R-:W-:-:S05]  /*5920*/  PRMT R9, R155, 0x8880, RZ ;  /* 0x000088809b097816 */ /* 0x001fca00000000ff */
[----:B------:R-:W-:-:S07]  /*5930*/  IMAD R164, R9, R154, RZ ;  /* 0x0000009a09a47224 */ /* 0x000fce00078e02ff */
.L_x_237:
[----:B------:R-:W-:Y:S05]  /*5940*/  BSYNC B1 ;  /* 0x0000000000017941 */ /* 0x000fea0003800000 */
.L_x_236:
[----:B------:R-:W-:Y:S01]  /*5950*/  @!P3 IMAD R63, R63, R153, R164 ;  /* 0x000000993f3fb224 */ /* 0x000fe200078e02a4 */
[----:B------:R-:W-:Y:S04]  /*5960*/  BSSY B1, `(.L_x_238) ;  /* 0x0000006000017945 */ /* 0x000fe80003800000 */
[----:B------:R0:W-:Y:S01]  /*5970*/  @!P3 STG.E.U8 desc[UR36][R10.64+0x49], R63 ;  /* 0x0000493f0a00b986 */ /* 0x0001e2000c101124 */
[----:B------:R-:W-:Y:S05]  /*5980*/  @P5 BRA `(.L_x_239) ;  /* 0x00000000000c5947 */ /* 0x000fea0003800000 */
[----:B--2---:R-:W0:Y:S02]  /*5990*/  LDG.E.U8 R155, desc[UR36][R4.64+0x50] ;  /* 0x00005024049b7981 */ /* 0x004e24000c1e1100 */
[----:B0-----:R-:W-:-:S05]  /*59a0*/  PRMT R9, R155, 0x8880, RZ ;  /* 0x000088809b097816 */ /* 0x001fca00000000ff */
[----:B------:R-:W-:-:S07]  /*59b0*/  IMAD R164, R9, R154, RZ ;  /* 0x0000009a09a47224 */ /* 0x000fce00078e02ff */
.L_x_239:
[----:B------:R-:W-:Y:S05]  /*59c0*/  BSYNC B1 ;  /* 0x0000000000017941 */ /* 0x000fea0003800000 */
.L_x_238:
[----:B0-----:R-:W-:Y:S01]  /*59d0*/  @!P5 IMAD R9, R64, R153, R164 ;  /* 0x000000994009d224 */ /* 0x001fe200078e02a4 */
[----:B------:R-:W-:Y:S04]  /*59e0*/  BSSY B1, `(.L_x_240) ;  /* 0x0000006000017945 */ /* 0x000fe80003800000 */
[----:B------:R0:W-:Y:S01]  /*59f0*/  @!P5 STG.E.U8 desc[UR36][R6.64+0x50], R9 ;  /* 0x000050090600d986 */ /* 0x0001e2000c101124 */
[----:B------:R-:W-:Y:S05]  /*5a00*/  @P1 BRA `(.L_x_241) ;  /* 0x00000000000c1947 */ /* 0x000fea0003800000 */
[----:B--2---:R-:W0:Y:S02]  /*5a10*/  LDG.E.U8 R155, desc[UR36][R4.64+0x51] ;  /* 0x00005124049b7981 */ /* 0x004e24000c1e1100 */
[----:B0-----:R-:W-:-:S05]  /*5a20*/  PRMT R9, R155, 0x8880, RZ ;  /* 0x000088809b097816 */ /* 0x001fca00000000ff */
[----:B------:R-:W-:-:S07]  /*5a30*/  IMAD R164, R9, R154, RZ ;  /* 0x0000009a09a47224 */ /* 0x000fce00078e02ff */
.L_x_241:
[----:B------:R-:W-:Y:S05]  /*5a40*/  BSYNC B1 ;  /* 0x0000000000017941 */ /* 0x000fea0003800000 */
.L_x_240:
        /* <DEDUP_REMOVED lines=11> */
.L_x_243:
[----:B------:R-:W-:Y:S05]  /*5b00*/  BSYNC B1 ;  /* 0x0000000000017941 */ /* 0x000fea0003800000 */
.L_x_242:
[----:B0-----:R-:W-:Y:S01]  /*5b10*/  @!P4 IMAD R9, R66, R153, R164 ;  /* 0x000000994209c224 */ /* 0x001fe200078e02a4 */
[----:B------:R-:W-:Y:S04]  /*5b20*/  BSSY B1, `(.L_x_244) ;  /* 0x0000006000017945 */ /* 0x000fe80003800000 */
[----:B------:R0:W-:Y:S01]  /*5b30*/  @!P4 STG.E.U8 desc[UR36][R10.64+0x50], R9 ;  /* 0x000050090a00c986 */ /* 0x0001e2000c101124 */
[----:B------:R-:W-:Y:S05]  /*5b40*/  @P3 BRA `(.L_x_245) ;  /* 0x00000000000c3947 */ /* 0x000fea0003800000 */
[----:B--2---:R-:W0:Y:S02]  /*5b50*/  LDG.E.U8 R155, desc[UR36][R12.64+0x51] ;  /* 0x000051240c9b7981 */ /* 0x004e24000c1e1100 */
[----:B0-----:R-:W-:-:S05]  /*5b60*/  PRMT R9, R155, 0x8880, RZ ;  /* 0x000088809b097816 */ /* 0x001fca00000000ff */
[----:B------:R-:W-:-:S07]  /*5b70*/  IMAD R164, R9, R154, RZ ;  /* 0x0000009a09a47224 */ /* 0x000fce00078e02ff */
.L_x_245:
[----:B------:R-:W-:Y:S05]  /*5b80*/  BSYNC B1 ;  /* 0x0000000000017941 */ /* 0x000fea0003800000 */
.L_x_244:
[----:B------:R-:W-:Y:S01]  /*5b90*/  @!P3 IMAD R67, R67, R153, R164 ;  /* 0x000000994343b224 */ /* 0x000fe200078e02a4 */
[----:B------:R-:W-:Y:S04]  /*5ba0*/  BSSY B1, `(.L_x_246) ;  /* 0x0000006000017945 */ /* 0x000fe80003800000 */
[----:B------:R0:W-:Y:S01]  /*5bb0*/  @!P3 STG.E.U8 desc[UR36][R10.64+0x51], R67 ;  /* 0x000051430a00b986 */ /* 0x0001e2000c101124 */
[----:B------:R-:W-:Y:S05]  /*5bc0*/  @P5 BRA `(.L_x_247) ;  /* 0x00000000000c5947 */ /* 0x000fea0003800000 */
[----:B--2---:R-:W0:Y:S02]  /*5bd0*/  LDG.E.U8 R155, desc[UR36][R4.64+0x58] ;  /* 0x00005824049b7981 */ /* 0x004e24000c1e1100 */
[----:B0-----:R-:W-:-:S05]  /*5be0*/  PRMT R9, R155, 0x8880, RZ ;  /* 0x000088809b097816 */ /* 0x001fca00000000ff */
[----:B------:R-:W-:-:S07]  /*5bf0*/  IMAD R164, R9, R154, RZ ;  /* 0x0000009a09a47224 */ /* 0x000fce00078e02ff */
.L_x_247:
[----:B------:R-:W-:Y:S05]  /*5c00*/  BSYNC B1 ;  /* 0x0000000000017941 */ /* 0x000fea0003800000 */
.L_x_246:
[----:B0-----:R-:W-:Y:S01]  /*5c10*/  @!P5 IMAD R9, R68, R153, R164 ;  /* 0x000000994409d224 */ /* 0x001fe200078e02a4 */
[----:B------:R-:W-:Y:S04]  /*5c20*/  BSSY B1, `(.L_x_248) ;  /* 0x0000006000017945 */ /* 0x000fe80003800000 */
[----:B------:R0:W-:Y:S01]  /*5c30*/  @!P5 STG.E.U8 desc[UR36][R6.64+0x58], R9 ;  /* 0x000058090600d986 */ /* 0x0001e2000c101124 */
[----:B------:R-:W-:Y:S05]  /*5c40*/  @P1 BRA `(.L_x_249) ;  /* 0x00000000000c1947 */ /* 0x000fea0003800000 */
[----:B--2---:R-:W0:Y:S02]  /*5c50*/  LDG.E.U8 R155, desc[UR36][R4.64+0x59] ;  /* 0x00005924049b7981 */ /* 0x004e24000c1e1100 */
[----:B0-----:R-:W-:-:S05]  /*5c60*/  PRMT R9, R155, 0x8880, RZ ;  /* 0x000088809b097816 */ /* 0x001fca00000000ff */
[----:B------:R-:W-:-:S07]  /*5c70*/  IMAD R164, R9, R154, RZ ;  /* 0x0000009a09a47224 */ /* 0x000fce00078e02ff */
.L_x_249:
[----:B------:R-:W-:Y:S05]  /*5c80*/  BSYNC B1 ;  /* 0x0000000000017941 */ /* 0x000fea0003800000 */
.L_x_248:
        /* <DEDUP_REMOVED lines=11> */
.L_x_251:
[----:B------:R-:W-:Y:S05]  /*5d40*/  BSYNC B1 ;  /* 0x0000000000017941 */ /* 0x000fea0003800000 */
.L_x_250:
[----:B0-----:R-:W-:Y:S01]  /*5d50*/  @!P4 IMAD R9, R70, R153, R164 ;  /* 0x000000994609c224 */ /* 0x001fe200078e02a4 */
[----:B------:R-:W-:Y:S04]  /*5d60*/  BSSY B1, `(.L_x_252) ;  /* 0x0000006000017945 */ /* 0x000fe80003800000 */
[----:B------:R0:W-:Y:S01]  /*5d70*/  @!P4 STG.E.U8 desc[UR36][R10.64+0x58], R9 ;  /* 0x000058090a00c986 */ /* 0x0001e2000c101124 */
[----:B------:R-:W-:Y:S05]  /*5d80*/  @P3 BRA `(.L_x_253) ;  /* 0x00000000000c3947 */ /* 0x000fea0003800000 */
[----:B--2---:R-:W0:Y:S02]  /*5d90*/  LDG.E.U8 R155, desc[UR36][R12.64+0x59] ;  /* 0x000059240c9b7981 */ /* 0x004e24000c1e1100 */
[----:B0-----:R-:W-:-:S05]  /*5da0*/  PRMT R9, R155, 0x8880, RZ ;  /* 0x000088809b097816 */ /* 0x001fca00000000ff */
[----:B------:R-:W-:-:S07]  /*5db0*/  IMAD R164, R9, R154, RZ ;  /* 0x0000009a09a47224 */ /* 0x000fce00078e02ff */
.L_x_253:
[----:B------:R-:W-:Y:S05]  /*5dc0*/  BSYNC B1 ;  /* 0x0000000000017941 */ /* 0x000fea0003800000 */
.L_x_252:
[----:B------:R-:W-:Y:S01]  /*5dd0*/  @!P3 IMAD R71, R71, R153, R164 ;  /* 0x000000994747b224 */ /* 0x000fe200078e02a4 */
[----:B------:R-:W-:Y:S04]  /*5de0*/  BSSY B1, `(.L_x_254) ;  /* 0x0000006000017945 */ /* 0x000fe80003800000 */
[----:B------:R0:W-:Y:S01]  /*5df0*/  @!P3 STG.E.U8 desc[UR36][R10.64+0x59], R71 ;  /* 0x000059470a00b986 */ /* 0x0001e2000c101124 */
[----:B------:R-:W-:Y:S05]  /*5e00*/  @P5 BRA `(.L_x_255) ;  /* 0x00000000000c5947 */ /* 0x000fea0003800000 */
[----:B--2---:R-:W0:Y:S02]  /*5e10*/  LDG.E.U8 R155, desc[UR36][R4.64+0x60] ;  /* 0x00006024049b7981 */ /* 0x004e24000c1e1100 */
[----:B0-----:R-:W-:-:S05]  /*5e20*/  PRMT R9, R155, 0x8880, RZ ;  /* 0x000088809b097816 */ /* 0x001fca00000000ff */
[----:B------:R-:W-:-:S07]  /*5e30*/  IMAD R164, R9, R154, RZ ;  /* 0x0000009a09a47224 */ /* 0x000fce00078e02ff */
.L_x_255:
[----:B------:R-:W-:Y:S05]  /*5e40*/  BSYNC B1 ;  /* 0x0000000000017941 */ /* 0x000fea0003800000 */
.L_x_254:
[----:B0-----:R-:W-:Y:S01]  /*5e50*/  @!P5 IMAD R9, R72, R153, R164 ;  /* 0x000000994809d224 */ /* 0x001fe200078e02a4 */
[----:B------:R-:W-:Y:S04]  /*5e60*/  BSSY B1, `(.L_x_256) ;  /* 0x0000006000017945 */ /* 0x000fe80003800000 */
[----:B------:R0:W-:Y:S01]  /*5e70*/  @!P5 STG.E.U8 desc[UR36][R6.64+0x60], R9 ;  /* 0x000060090600d986 */ /* 0x0001e2000c101124 */
[----:B------:R-:W-:Y:S05]  /*5e80*/  @P1 BRA `(.L_x_257) ;  /* 0x00000000000c1947 */ /* 0x000fea0003800000 */
[----:B--2---:R-:W0:Y:S02]  /*5e90*/  LDG.E.U8 R155, desc[UR36][R4.64+0x61] ;  /* 0x00006124049b7981 */ /* 0x004e24000c1e1100 */
[----:B0-----:R-:W-:-:S05]  /*5ea0*/  PRMT R9, R155, 0x8880, RZ ;  /* 0x000088809b097816 */ /* 0x001fca00000000ff */
[----:B------:R-:W-:-:S07]  /*5eb0*/  IMAD R164, R9, R154, RZ ;  /* 0x0000009a09a47224 */ /* 0x000fce00078e02ff */
.L_x_257:
[----:B------:R-:W-:Y:S05]  /*5ec0*/  BSYNC B1 ;  /* 0x0000000000017941 */ /* 0x000fea0003800000 */
.L_x_256:
        /* <DEDUP_REMOVED lines=11> */
.L_x_259:
[----:B------:R-:W-:Y:S05]  /*5f80*/  BSYNC B1 ;  /* 0x0000000000017941 */ /* 0x000fea0003800000 */
.L_x_258:
[----:B0-----:R-:W-:Y:S01]  /*5f90*/  @!P4 IMAD R9, R74, R153, R164 ;  /* 0x000000994a09c224 */ /* 0x001fe200078e02a4 */
[----:B------:R-:W-:Y:S04]  /*5fa0*/  BSSY B1, `(.L_x_260) ;  /* 0x0000006000017945 */ /* 0x000fe80003800000 */
[----:B------:R0:W-:Y:S01]  /*5fb0*/  @!P4 STG.E.U8 desc[UR36][R10.64+0x60], R9 ;  /* 0x000060090a00c986 */ /* 0x0001e2000c101124 */
[----:B------:R-:W-:Y:S05]  /*5fc0*/  @P3 BRA `(.L_x_261) ;  /* 0x00000000000c3947 */ /* 0x000fea0003800000 */
[----:B--2---:R-:W0:Y:S02]  /*5fd0*/  LDG.E.U8 R155, desc[UR36][R12.64+0x61] ;  /* 0x000061240c9b7981 */ /* 0x004e24000c1e1100 */
[----:B0-----:R-:W-:-:S05]  /*5fe0*/  PRMT R9, R155, 0x8880, RZ ;  /* 0x000088809b097816 */ /* 0x001fca00000000ff */
[----:B------:R-:W-:-:S07]  /*5ff0*/  IMAD R164, R9, R154, RZ ;  /* 0x0000009a09a47224 */ /* 0x000fce00078e02ff */
.L_x_261:
[----:B------:R-:W-:Y:S05]  /*6000*/  BSYNC B1 ;  /* 0x0000000000017941 */ /* 0x000fea0003800000 */
.L_x_260:
[----:B------:R-:W-:Y:S01]  /*6010*/  @!P3 IMAD R75, R75, R153, R164 ;  /* 0x000000994b4bb224 */ /* 0x000fe200078e02a4 */
[----:B------:R-:W-:Y:S04]  /*6020*/  BSSY B1, `(.L_x_262) ;  /* 0x0000006000017945 */ /* 0x000fe80003800000 */
[----:B------:R0:W-:Y:S01]  /*6030*/  @!P3 STG.E.U8 desc[UR36][R10.64+0x61], R75 ;  /* 0x0000614b0a00b986 */ /* 0x0001e2000c101124 */
[----:B------:R-:W-:Y:S05]  /*6040*/  @P5 BRA `(.L_x_263) ;  /* 0x00000000000c5947 */ /* 0x000fea0003800000 */
[----:B--2---:R-:W0:Y:S02]  /*6050*/  LDG.E.U8 R155, desc[UR36][R4.64+0x68] ;  /* 0x00006824049b7981 */ /* 0x004e24000c1e1100 */
[----:B0-----:R-:W-:-:S05]  /*6060*/  PRMT R9, R155, 0x8880, RZ ;  /* 0x000088809b097816 */ /* 0x001fca00000000ff */
[----:B------:R-:W-:-:S07]  /*6070*/  IMAD R164, R9, R154, RZ ;  /* 0x0000009a09a47224 */ /* 0x000fce00078e02ff */
.L_x_263:
[----:B------:R-:W-:Y:S05]  /*6080*/  BSYNC B1 ;  /* 0x0000000000017941 */ /* 0x000fea0003800000 */
.L_x_262:
[----:B0-----:R-:W-:Y:S01]  /*6090*/  @!P5 IMAD R9, R76, R153, R164 ;  /* 0x000000994c09d224 */ /* 0x001fe200078e02a4 */
[----:B------:R-:W-:Y:S04]  /*60a0*/  BSSY B1, `(.L_x_264) ;  /* 0x0000006000017945 */ /* 0x000fe80003800000 */
[----:B------:R0:W-:Y:S01]  /*60b0*/  @!P5 STG.E.U8 desc[UR36][R6.64+0x68], R9 ;  /* 0x000068090600d986 */ /* 0x0001e2000c101124 */
[----:B------:R-:W-:Y:S05]  /*60c0*/  @P1 BRA `(.L_x_265) ;  /* 0x00000000000c1947 */ /* 0x000fea0003800000 */
[----:B--2---:R-:W0:Y:S02]  /*60d0*/  LDG.E.U8 R155, desc[UR36][R4.64+0x69] ;  /* 0x00006924049b7981 */ /* 0x004e24000c1e1100 */
[----:B0-----:R-:W-:-:S05]  /*60e0*/  PRMT R9, R155, 0x8880, RZ ;  /* 0x000088809b097816 */ /* 0x001fca00000000ff */
[----:B------:R-:W-:-:S07]  /*60f0*/  IMAD R164, R9, R154, RZ ;  /* 0x0000009a09a47224 */ /* 0x000fce00078e02ff */
.L_x_265:
[----:B------:R-:W-:Y:S05]  /*6100*/  BSYNC B1 ;  /* 0x0000000000017941 */ /* 0x000fea0003800000 */
.L_x_264:
        /* <DEDUP_REMOVED lines=11> */
.L_x_267:
[----:B------:R-:W-:Y:S05]  /*61c0*/  BSYNC B1 ;  /* 0x0000000000017941 */ /* 0x000fea0003800000 */
.L_x_266:
[----:B0-----:R-:W-:Y:S01]  /*61d0*/  @!P4 IMAD R9, R78, R153, R164 ;  /* 0x000000994e09c224 */ /* 0x001fe200078e02a4 */
[----:B------:R-:W-:Y:S04]  /*61e0*/  BSSY B1, `(.L_x_268) ;  /* 0x0000006000017945 */ /* 0x000fe80003800000 */
[----:B------:R0:W-:Y:S01]  /*61f0*/  @!P4 STG.E.U8 desc[UR36][R10.64+0x68], R9 ;  /* 0x000068090a00c986 */ /* 0x0001e2000c101124 */
[----:B------:R-:W-:Y:S05]  /*6200*/  @P3 BRA `(.L_x_269) ;  /* 0x00000000000c3947 */ /* 0x000fea0003800000 */
[----:B--2---:R-:W0:Y:S02]  /*6210*/  LDG.E.U8 R155, desc[UR36][R12.64+0x69] ;  /* 0x000069240c9b7981 */ /* 0x004e24000c1e1100 */
[----:B0-----:R-:W-:-:S05]  /*6220*/  PRMT R9, R155, 0x8880, RZ ;  /* 0x000088809b097816 */ /* 0x001fca00000000ff */
[----:B------:R-:W-:-:S07]  /*6230*/  IMAD R164, R9, R154, RZ ;  /* 0x0000009a09a47224 */ /* 0x000fce00078e02ff */
.L_x_269:
[----:B------:R-:W-:Y:S05]  /*6240*/  BSYNC B1 ;  /* 0x0000000000017941 */ /* 0x000fea0003800000 */
.L_x_268:
[----:B------:R-:W-:Y:S01]  /*6250*/  @!P3 IMAD R79, R79, R153, R164 ;  /* 0x000000994f4fb224 */ /* 0x000fe200078e02a4 */
[----:B------:R-:W-:Y:S04]  /*6260*/  BSSY B1, `(.L_x_270) ;  /* 0x0000006000017945 */ /* 0x000fe80003800000 */
[----:B------:R0:W-:Y:S01]  /*6270*/  @!P3 STG.E.U8 desc[UR36][R10.64+0x69], R79 ;  /* 0x0000694f0a00b986 */ /* 0x0001e2000c101124 */
[----:B------:R-:W-:Y:S05]  /*6280*/  @P5 BRA `(.L_x_271) ;  /* 0x00000000000c5947 */ /* 0x000fea0003800000 */
[----:B--2---:R-:W0:Y:S02]  /*6290*/  LDG.E.U8 R155, desc[UR36][R4.64+0x70] ;  /* 0x00007024049b7981 */ /* 0x004e24000c1e1100 */
[----:B0-----:R-:W-:-:S05]  /*62a0*/  PRMT R9, R155, 0x8880, RZ ;  /* 0x000088809b097816 */ /* 0x001fca00000000ff */
[----:B------:R-:W-:-:S07]  /*62b0*/  IMAD R164, R9, R154, RZ ;  /* 0x0000009a09a47224 */ /* 0x000fce00078e02ff */
.L_x_271:
[----:B------:R-:W-:Y:S05]  /*62c0*/  BSYNC B1 ;  /* 0x0000000000017941 */ /* 0x000fea0003800000 */
.L_x_270:
[----:B0-----:R-:W-:Y:S01]  /*62d0*/  @!P5 IMAD R9, R80, R153, R164 ;  /* 0x000000995009d224 */ /* 0x001fe200078e02a4 */
[----:B------:R-:W-:Y:S04]  /*62e0*/  BSSY B1, `(.L_x_272) ;  /* 0x0000006000017945 */ /* 0x000fe80003800000 */
[----:B------:R0:W-:Y:S01]  /*62f0*/  @!P5 STG.E.U8 desc[UR36][R6.64+0x70], R9 ;  /* 0x000070090600d986 */ /* 0x0001e2000c101124 */
[----:B------:R-:W-:Y:S05]  /*6300*/  @P1 BRA `(.L_x_273) ;  /* 0x00000000000c1947 */ /* 0x000fea0003800000 */
[----:B--2---:R-:W0:Y:S02]  /*6310*/  LDG.E.U8 R155, desc[UR36][R4.64+0x71] ;  /* 0x00007124049b7981 */ /* 0x004e24000c1e1100 */
[----:B0-----:R-:W-:-:S05]  /*6320*/  PRMT R9, R155, 0x8880, RZ ;  /* 0x000088809b097816 */ /* 0x001fca00000000ff */
[----:B------:R-:W-:-:S07]  /*6330*/  IMAD R164, R9, R154, RZ ;  /* 0x0000009a09a47224 */ /* 0x000fce00078e02ff */
.L_x_273:
[----:B------:R-:W-:Y:S05]  /*6340*/  BSYNC B1 ;  /* 0x0000000000017941 */ /* 0x000fea0003800000 */
.L_x_272:
[----:B------:R-:W-:Y:S01]  /*6350*/  ISETP.LT.OR P4, PT, R3, 0x71, !P0 ;  /* 0x000000710300780c */ /* 0x000fe20004781670 */
[----:B------:R-:W-:Y:S01]  /*6360*/  @!P1 IMAD R81, R81, R153, R164 ;  /* 0x0000009951519224 */ /* 0x000fe200078e02a4 */
[----:B------:R-:W-:Y:S01]  /*6370*/  BSSY B1, `(.L_x_274) ;  /* 0x000000a000017945 */ /* 0x000fe20003800000 */
[C---:B------:R-:W-:Y:S02]  /*6380*/  ISETP.LT.OR P3, PT, R3.reuse, 0x72, !P0 ;  /* 0x000000720300780c */ /* 0x040fe40004761670 */
        /* <DEDUP_REMOVED lines=8> */
.L_x_275:
[----:B------:R-:W-:Y:S05]  /*6410*/  BSYNC B1 ;  /* 0x0000000000017941 */ /* 0x000fea0003800000 */
.L_x_274:
[----:B0-----:R-:W-:Y:S01]  /*6420*/  @!P4 IMAD R9, R82, R153, R164 ;  /* 0x000000995209c224 */ /* 0x001fe200078e02a4 */
[----:B------:R-:W-:Y:S04]  /*6430*/  BSSY B1, `(.L_x_276) ;  /* 0x0000006000017945 */ /* 0x000fe80003800000 */
[----:B------:R0:W-:Y:S01]  /*6440*/  @!P4 STG.E.U8 desc[UR36][R10.64+0x70], R9 ;  /* 0x000070090a00c986 */ /* 0x0001e2000c101124 */
[----:B------:R-:W-:Y:S05]  /*6450*/  @P3 BRA `(.L_x_277) ;  /* 0x00000000000c3947 */ /* 0x000fea0003800000 */
[----:B--2---:R-:W0:Y:S02]  /*6460*/  LDG.E.U8 R155, desc[UR36][R12.64+0x71] ;  /* 0x000071240c9b7981 */ /* 0x004e24000c1e1100 */
[----:B0-----:R-:W-:-:S05]  /*6470*/  PRMT R9, R155, 0x8880, RZ ;  /* 0x000088809b097816 */ /* 0x001fca00000000ff */
[----:B------:R-:W-:-:S07]  /*6480*/  IMAD R164, R9, R154, RZ ;  /* 0x0000009a09a47224 */ /* 0x000fce00078e02ff */
.L_x_277:
[----:B------:R-:W-:Y:S05]  /*6490*/  BSYNC B1 ;  /* 0x0000000000017941 */ /* 0x000fea0003800000 */
.L_x_276:
[----:B------:R-:W-:Y:S01]  /*64a0*/  @!P3 IMAD R83, R83, R153, R164 ;  /* 0x000000995353b224 */ /* 0x000fe200078e02a4 */
[----:B------:R-:W-:Y:S04]  /*64b0*/  BSSY B1, `(.L_x_278) ;  /* 0x0000006000017945 */ /* 0x000fe80003800000 */
[----:B------:R0:W-:Y:S01]  /*64c0*/  @!P3 STG.E.U8 desc[UR36][R10.64+0x71], R83 ;  /* 0x000071530a00b986 */ /* 0x0001e2000c101124 */
[----:B------:R-:W-:Y:S05]  /*64d0*/  @P1 BRA `(.L_x_279) ;  /* 0x00000000000c1947 */ /* 0x000fea0003800000 */
[----:B--2---:R-:W0:Y:S02]  /*64e0*/  LDG.E.U8 R155, desc[UR36][R4.64+0x78] ;  /* 0x00007824049b7981 */ /* 0x004e24000c1e1100 */
[----:B0-----:R-:W-:-:S05]  /*64f0*/  PRMT R9, R155, 0x8880, RZ ;  /* 0x000088809b097816 */ /* 0x001fca00000000ff */
[----:B------:R-:W-:-:S07]  /*6500*/  IMAD R164, R9, R154, RZ ;  /* 0x0000009a09a47224 */ /* 0x000fce00078e02ff */
.L_x_279:
[----:B------:R-:W-:Y:S05]  /*6510*/  BSYNC B1 ;  /* 0x0000000000017941 */ /* 0x000fea0003800000 */
.L_x_278:
[----:B0-----:R-:W-:Y:S01]  /*6520*/  @!P1 IMAD R9, R84, R153, R164 ;  /* 0x0000009954099224 */ /* 0x001fe200078e02a4 */
[----:B------:R-:W-:Y:S04]  /*6530*/  BSSY B1, `(.L_x_280) ;  /* 0x0000006000017945 */ /* 0x000fe80003800000 */
[----:B------:R0:W-:Y:S01]  /*6540*/  @!P1 STG.E.U8 desc[UR36][R6.64+0x78], R9 ;  /* 0x0000780906009986 */ /* 0x0001e2000c101124 */
[----:B------:R-:W-:Y:S05]  /*6550*/  @P2 BRA `(.L_x_281) ;  /* 0x00000000000c2947 */ /* 0x000fea0003800000 */
[----:B--2---:R-:W0:Y:S02]  /*6560*/  LDG.E.U8 R155, desc[UR36][R4.64+0x79] ;  /* 0x00007924049b7981 */ /* 0x004e24000c1e1100 */
[----:B0-----:R-:W-:-:S05]  /*6570*/  PRMT R9, R155, 0x8880, RZ ;  /* 0x000088809b097816 */ /* 0x001fca00000000ff */
[----:B------:R-:W-:-:S07]  /*6580*/  IMAD R164, R9, R154, RZ ;  /* 0x0000009a09a47224 */ /* 0x000fce00078e02ff */
.L_x_281:
[----:B------:R-:W-:Y:S05]  /*6590*/  BSYNC B1 ;  /* 0x0000000000017941 */ /* 0x000fea0003800000 */
.L_x_280:
[----:B------:R-:W-:Y:S01]  /*65a0*/  @!P2 IMAD R85, R85, R153, R164 ;  /* 0x000000995555a224 */ /* 0x000fe200078e02a4 */
[----:B------:R-:W-:Y:S04]  /*65b0*/  BSSY B1, `(.L_x_282) ;  /* 0x0000006000017945 */ /* 0x000fe80003800000 */
[----:B------:R0:W-:Y:S01]  /*65c0*/  @!P2 STG.E.U8 desc[UR36][R6.64+0x79], R85 ;  /* 0x000079550600a986 */ /* 0x0001e2000c101124 */
[----:B------:R-:W-:Y:S05]  /*65d0*/  @P5 BRA `(.L_x_283) ;  /* 0x00000000000c5947 */ /* 0x000fea0003800000 */
[----:B--2---:R-:W2:Y:S02]  /*65e0*/  LDG.E.U8 R155, desc[UR36][R12.64+0x78] ;  /* 0x000078240c9b7981 */ /* 0x004ea4000c1e1100 */
[----:B--2---:R-:W-:-:S05]  /*65f0*/  PRMT R5, R155, 0x8880, RZ ;  /* 0x000088809b057816 */ /* 0x004fca00000000ff */
[----:B------:R-:W-:-:S07]  /*6600*/  IMAD R164, R5, R154, RZ ;  /* 0x0000009a05a47224 */ /* 0x000fce00078e02ff */
.L_x_283:
[----:B------:R-:W-:Y:S05]  /*6610*/  BSYNC B1 ;  /* 0x0000000000017941 */ /* 0x000fea0003800000 */
.L_x_282:
[----:B------:R-:W-:Y:S01]  /*6620*/  @!P5 IMAD R5, R86, R153, R164 ;  /* 0x000000995605d224 */ /* 0x000fe200078e02a4 */
[----:B------:R-:W-:Y:S01]  /*6630*/  ISETP.LT.OR P0, PT, R3, 0x7a, !P0 ;  /* 0x0000007a0300780c */ /* 0x000fe20004701670 */
[----:B------:R-:W-:Y:S03]  /*6640*/  BSSY B1, `(.L_x_284) ;  /* 0x0000006000017945 */ /* 0x000fe60003800000 */
[----:B------:R0:W-:Y:S09]  /*6650*/  @!P5 STG.E.U8 desc[UR36][R10.64+0x78], R5 ;  /* 0x000078050a00d986 */ /* 0x0001f2000c101124 */
[----:B------:R-:W-:Y:S05]  /*6660*/  @P0 BRA `(.L_x_285) ;  /* 0x00000000000c0947 */ /* 0x000fea0003800000 */
[----:B--2---:R-:W2:Y:S02]  /*6670*/  LDG.E.U8 R155, desc[UR36][R12.64+0x79] ;  /* 0x000079240c9b7981 */ /* 0x004ea4000c1e1100 */
[----:B--2---:R-:W-:-:S05]  /*6680*/  PRMT R3, R155, 0x8880, RZ ;  /* 0x000088809b037816 */ /* 0x004fca00000000ff */
[----:B------:R-:W-:-:S07]  /*6690*/  IMAD R164, R3, R154, RZ ;  /* 0x0000009a03a47224 */ /* 0x000fce00078e02ff */
.L_x_285:
[----:B------:R-:W-:Y:S05]  /*66a0*/  BSYNC B1 ;  /* 0x0000000000017941 */ /* 0x000fea0003800000 */
.L_x_284:
[----:B------:R-:W-:Y:S01]  /*66b0*/  IMAD R87, R87, R153, R164 ;  /* 0x0000009957577224 */ /* 0x000fe200078e02a4 */
[----:B------:R-:W-:Y:S06]  /*66c0*/  @P0 BRA `(.L_x_286) ;  /* 0x0000001800180947 */ /* 0x000fec0003800000 */
[----:B------:R0:W-:Y:S01]  /*66d0*/  STG.E.U8 desc[UR36][R10.64+0x79], R87 ;  /* 0x000079570a007986 */ /* 0x0001e2000c101124 */
[----:B------:R-:W-:Y:S05]  /*66e0*/  BRA `(.L_x_286) ;  /* 0x0000001800107947 */ /* 0x000fea0003800000 */
.L_x_29:
[C---:B------:R-:W-:Y:S02]  /*66f0*/  ISETP.GE.AND P2, PT, R0.reuse, 0x1, PT ;  /* 0x000000010000780c */ /* 0x040fe40003f46270 */
[----:B------:R-:W-:Y:S02]  /*6700*/  ISETP.GE.AND P0, PT, R0, 0x9, PT ;  /* 0x000000090000780c */ /* 0x000fe40003f06270 */
[C---:B------:R-:W-:Y:S02]  /*6710*/  ISETP.LT.OR P3, PT, R3.reuse, 0x1, !P2 ;  /* 0x000000010300780c */ /* 0x040fe40005761670 */
[C---:B------:R-:W-:Y:S02]  /*6720*/  ISETP.LT.OR P5, PT, R3.reuse, 0x2, !P2 ;  /* 0x000000020300780c */ /* 0x040fe400057a1670 */
[C---:B------:R-:W-:Y:S02]  /*6730*/  ISETP.LT.OR P1, PT, R3.reuse, 0x1, !P0 ;  /* 0x000000010300780c */ /* 0x040fe40004721670 */
[----:B------:R-:W-:-:S07]  /*6740*/  ISETP.LT.OR P4, PT, R3, 0x2, !P0 ;  /* 0x000000020300780c */ /* 0x000fce0004781670 */
[-C--:B------:R-:W-:Y:S02]  /*6750*/  @!P3 IMAD R5, R88, R153.reuse, RZ ;  /* 0x000000995805b224 */ /* 0x080fe400078e02ff */
[-C--:B------:R-:W-:Y:S02]  /*6760*/  @!P5 IMAD R89, R89, R153.reuse, RZ ;  /* 0x000000995959d224 */ /* 0x080fe400078e02ff */
[-C--:B------:R-:W-:Y:S01]  /*6770*/  @!P1 IMAD R13, R90, R153.reuse, RZ ;  /* 0x000000995a0d9224 */ /* 0x080fe200078e02ff */
[----:B------:R0:W-:Y:S01]  /*6780*/  @!P3 STG.E.U8 desc[UR36][R158.64], R5 ;  /* 0x000000059e00b986 */ /* 0x0001e2000c101124 */
[----:B------:R-:W-:Y:S01]  /*6790*/  ISETP.LT.OR P3, PT, R3, 0x9, !P2 ;  /* 0x000000090300780c */ /* 0x000fe20005761670 */
[----:B------:R-:W-:Y:S02]  /*67a0*/  @!P4 IMAD R91, R91, R153, RZ ;  /* 0x000000995b5bc224 */ /* 0x000fe400078e02ff */
[----:B------:R-:W-:Y:S01]  /*67b0*/  @!P5 STG.E.U8 desc[UR36][R158.64+0x1], R89 ;  /* 0x000001599e00d986 */ /* 0x000fe2000c101124 */
[----:B------:R-:W-:-:S03]  /*67c0*/  ISETP.LT.OR P5, PT, R3, 0xa, !P2 ;  /* 0x0000000a0300780c */ /* 0x000fc600057a1670 */
[----:B------:R1:W-:Y:S01]  /*67d0*/  @!P1 STG.E.U8 desc[UR36][R8.64], R13 ;  /* 0x0000000d08009986 */ /* 0x0003e2000c101124 */
[----:B------:R-:W-:-:S03]  /*67e0*/  ISETP.LT.OR P1, PT, R3, 0x9, !P0 ;  /* 0x000000090300780c */ /* 0x000fc60004721670 */
[----:B------:R-:W-:Y:S01]  /*67f0*/  @!P4 STG.E.U8 desc[UR36][R8.64+0x1], R91 ;  /* 0x0000015b0800c986 */ /* 0x000fe2000c101124 */
[----:B------:R-:W-:Y:S01]  /*6800*/  ISETP.LT.OR P4, PT, R3, 0xa, !P0 ;  /* 0x0000000a0300780c */ /* 0x000fe20004781670 */
[----:B------:R-:W-:-:S04]  /*6810*/  @!P3 IMAD R15, R92, R153, RZ ;  /* 0x000000995c0fb224 */ /* 0x000fc800078e02ff */
[-C--:B------:R-:W-:Y:S01]  /*6820*/  @!P5 IMAD R93, R93, R153.reuse, RZ ;  /* 0x000000995d5dd224 */ /* 0x080fe200078e02ff */
[----:B------:R3:W-:Y:S01]  /*6830*/  @!P3 STG.E.U8 desc[UR36][R158.64+0x8], R15 ;  /* 0x0000080f9e00b986 */ /* 0x0007e2000c101124 */
[C---:B------:R-:W-:Y:S02]  /*6840*/  ISETP.LT.OR P3, PT, R3.reuse, 0x11, !P2 ;  /* 0x000000110300780c */ /* 0x040fe40005761670 */
[-C--:B0-----:R-:W-:Y:S01]  /*6850*/  @!P1 IMAD R5, R94, R153.reuse, RZ ;  /* 0x000000995e059224 */ /* 0x081fe200078e02ff */
[----:B------:R-:W-:Y:S01]  /*6860*/  @!P5 STG.E.U8 desc[UR36][R158.64+0x9], R93 ;  /* 0x0000095d9e00d986 */ /* 0x000fe2000c101124 */
[----:B------:R-:W-:Y:S02]  /*6870*/  ISETP.LT.OR P5, PT, R3, 0x12, !P2 ;  /* 0x000000120300780c */ /* 0x000fe400057a1670 */
[----:B------:R-:W-:Y:S01]  /*6880*/  @!P4 IMAD R95, R95, R153, RZ ;  /* 0x000000995f5fc224 */ /* 0x000fe200078e02ff */
[----:B------:R0:W-:Y:S01]  /*6890*/  @!P1 STG.E.U8 desc[UR36][R8.64+0x8], R5 ;  /* 0x0000080508009986 */ /* 0x0001e2000c101124 */
[----:B------:R-:W-:-:S03]  /*68a0*/  ISETP.LT.OR P1, PT, R3, 0x11, !P0 ;  /* 0x000000110300780c */ /* 0x000fc60004721670 */
[----:B------:R-:W-:Y:S01]  /*68b0*/  @!P4 STG.E.U8 desc[UR36][R8.64+0x9], R95 ;  /* 0x0000095f0800c986 */ /* 0x000fe2000c101124 */
[----:B------:R-:W-:Y:S01]  /*68c0*/  ISETP.LT.OR P4, PT, R3, 0x12, !P0 ;  /* 0x000000120300780c */ /* 0x000fe20004781670 */
[----:B-1----:R-:W-:-:S04]  /*68d0*/  @!P3 IMAD R13, R96, R153, RZ ;  /* 0x00000099600db224 */ /* 0x002fc800078e02ff */
[-C--:B------:R-:W-:Y:S01]  /*68e0*/  @!P5 IMAD R97, R97, R153.reuse, RZ ;  /* 0x000000996161d224 */ /* 0x080fe200078e02ff */
[----:B------:R1:W-:Y:S01]  /*68f0*/  @!P3 STG.E.U8 desc[UR36][R158.64+0x10], R13 ;  /* 0x0000100d9e00b986 */ /* 0x0003e2000c101124 */
[C---:B------:R-:W-:Y:S02]  /*6900*/  ISETP.LT.OR P3, PT, R3.reuse, 0x19, !P2 ;  /* 0x000000190300780c */ /* 0x040fe40005761670 */
[-C--:B---3--:R-:W-:Y:S01]  /*6910*/  @!P1 IMAD R15, R98, R153.reuse, RZ ;  /* 0x00000099620f9224 */ /* 0x088fe200078e02ff */
[----:B------:R-:W-:Y:S01]  /*6920*/  @!P5 STG.E.U8 desc[UR36][R158.64+0x11], R97 ;  /* 0x000011619e00d986 */ /* 0x000fe2000c101124 */
[----:B------:R-:W-:Y:S02]  /*6930*/  ISETP.LT.OR P5, PT, R3, 0x1a, !P2 ;  /* 0x0000001a0300780c */ /* 0x000fe400057a1670 */
[----:B------:R-:W-:Y:S01]  /*6940*/  @!P4 IMAD R99, R99, R153, RZ ;  /* 0x000000996363c224 */ /* 0x000fe200078e02ff */
[----:B------:R3:W-:Y:S01]  /*6950*/  @!P1 STG.E.U8 desc[UR36][R8.64+0x10], R15 ;  /* 0x0000100f08009986 */ /* 0x0007e2000c101124 */
[----:B------:R-:W-:-:S03]  /*6960*/  ISETP.LT.OR P1, PT, R3, 0x19, !P0 ;  /* 0x000000190300780c */ /* 0x000fc60004721670 */
[----:B------:R-:W-:Y:S01]  /*6970*/  @!P4 STG.E.U8 desc[UR36][R8.64+0x11], R99 ;  /* 0x000011630800c986 */ /* 0x000fe2000c101124 */
[----:B------:R-:W-:Y:S01]  /*6980*/  ISETP.LT.OR P4, PT, R3, 0x1a, !P0 ;  /* 0x0000001a0300780c */ /* 0x000fe20004781670 */
[----:B0-----:R-:W-:-:S04]  /*6990*/  @!P3 IMAD R5, R100, R153, RZ ;  /* 0x000000996405b224 */ /* 0x001fc800078e02ff */
[-C--:B------:R-:W-:Y:S01]  /*69a0*/  @!P5 IMAD R101, R101, R153.reuse, RZ ;  /* 0x000000996565d224 */ /* 0x080fe200078e02ff */
[----:B------:R0:W-:Y:S01]  /*69b0*/  @!P3 STG.E.U8 desc[UR36][R158.64+0x18], R5 ;  /* 0x000018059e00b986 */ /* 0x0001e2000c101124 */
[C---:B------:R-:W-:Y:S02]  /*69c0*/  ISETP.LT.OR P3, PT, R3.reuse, 0x21, !P2 ;  /* 0x000000210300780c */ /* 0x040fe40005761670 */
[-C--:B-1----:R-:W-:Y:S01]  /*69d0*/  @!P1 IMAD R13, R102, R153.reuse, RZ ;  /* 0x00000099660d9224 */ /* 0x082fe200078e02ff */
[----:B------:R-:W-:Y:S01]  /*69e0*/  @!P5 STG.E.U8 desc[UR36][R158.64+0x19], R101 ;  /* 0x000019659e00d986 */ /* 0x000fe2000c101124 */
[----:B------:R-:W-:Y:S02]  /*69f0*/  ISETP.LT.OR P5, PT, R3, 0x22, !P2 ;  /* 0x000000220300780c */ /* 0x000fe400057a1670 */
[----:B------:R-:W-:Y:S01]  /*6a00*/  @!P4 IMAD R103, R103, R153, RZ ;  /* 0x000000996767c224 */ /* 0x000fe200078e02ff */
[----:B------:R1:W-:Y:S01]  /*6a10*/  @!P1 STG.E.U8 desc[UR36][R8.64+0x18], R13 ;  /* 0x0000180d08009986 */ /* 0x0003e2000c101124 */
[----:B------:R-:W-:-:S03]  /*6a20*/  ISETP.LT.OR P1, PT, R3, 0x21, !P0 ;  /* 0x000000210300780c */ /* 0x000fc60004721670 */
[----:B------:R-:W-:Y:S01]  /*6a30*/  @!P4 STG.E.U8 desc[UR36][R8.64+0x19], R103 ;  /* 0x000019670800c986 */ /* 0x000fe2000c101124 */
[----:B------:R-:W-:Y:S01]  /*6a40*/  ISETP.LT.OR P4, PT, R3, 0x22, !P0 ;  /* 0x000000220300780c */ /* 0x000fe20004781670 */
[----:B---3--:R-:W-:-:S04]  /*6a50*/  @!P3 IMAD R15, R104, R153, RZ ;  /* 0x00000099680fb224 */ /* 0x008fc800078e02ff */
        /* <DEDUP_REMOVED lines=128> */
[----:B------:R-:W-:-:S02]  /*7260*/  ISETP.GE.AND P1, PT, R0, 0x81, PT ;  /* 0x000000810000780c */ /* 0x000fc40003f26270 */
[C---:B------:R-:W-:Y:S01]  /*7270*/  ISETP.LT.OR P5, PT, R3.reuse, 0x79, !P0 ;  /* 0x000000790300780c */ /* 0x040fe200047a1670 */
[----:B------:R-:W-:Y:S01]  /*7280*/  @!P4 STG.E.U8 desc[UR36][R8.64+0x71], R147 ;  /* 0x000071930800c986 */ /* 0x000fe2000c101124 */
[C---:B------:R-:W-:Y:S01]  /*7290*/  ISETP.LT.OR P0, PT, R3.reuse, 0x7a, !P0 ;  /* 0x0000007a0300780c */ /* 0x040fe20004701670 */
[----:B0-----:R-:W-:Y:S01]  /*72a0*/  @!P3 IMAD R5, R148, R153, RZ ;  /* 0x000000999405b224 */ /* 0x001fe200078e02ff */
[----:B------:R-:W-:-:S03]  /*72b0*/  ISETP.LT.OR P4, PT, R3, 0x1, !P1 ;  /* 0x000000010300780c */ /* 0x000fc60004f81670 */
[----:B------:R-:W-:Y:S01]  /*72c0*/  @!P2 IMAD R149, R149, R153, RZ ;  /* 0x000000999595a224 */ /* 0x000fe200078e02ff */
[----:B------:R0:W-:Y:S01]  /*72d0*/  @!P3 STG.E.U8 desc[UR36][R158.64+0x78], R5 ;  /* 0x000078059e00b986 */ /* 0x0001e2000c101124 */
[----:B------:R-:W-:-:S03]  /*72e0*/  ISETP.LT.OR P3, PT, R3, 0x2, !P1 ;  /* 0x000000020300780c */ /* 0x000fc60004f61670 */
[----:B------:R-:W-:Y:S01]  /*72f0*/  @!P2 STG.E.U8 desc[UR36][R158.64+0x79], R149 ;  /* 0x000079959e00a986 */ /* 0x000fe2000c101124 */
[-C--:B-1----:R-:W-:Y:S01]  /*7300*/  @!P5 IMAD R13, R150, R153.reuse, RZ ;  /* 0x00000099960dd224 */ /* 0x082fe200078e02ff */
[----:B------:R-:W-:Y:S01]  /*7310*/  ISETP.GE.AND P2, PT, R0, 0x89, PT ;  /* 0x000000890000780c */ /* 0x000fe20003f46270 */
[-C--:B------:R-:W-:Y:S02]  /*7320*/  @!P0 IMAD R151, R151, R153.reuse, RZ ;  /* 0x0000009997978224 */ /* 0x080fe400078e02ff */
[----:B---3--:R-:W-:Y:S01]  /*7330*/  @!P4 IMAD R15, R24, R153, RZ ;  /* 0x00000099180fc224 */ /* 0x008fe200078e02ff */
[----:B------:R1:W-:Y:S01]  /*7340*/  @!P5 STG.E.U8 desc[UR36][R8.64+0x78], R13 ;  /* 0x0000780d0800d986 */ /* 0x0003e2000c101124 */
[----:B------:R-:W-:-:S03]  /*7350*/  ISETP.LT.OR P5, PT, R3, 0x1, !P2 ;  /* 0x000000010300780c */ /* 0x000fc600057a1670 */
[----:B------:R-:W-:Y:S01]  /*7360*/  @!P3 IMAD R25, R25, R153, RZ ;  /* 0x000000991919b224 */ /* 0x000fe200078e02ff */
[----:B------:R-:W-:Y:S01]  /*7370*/  @!P0 STG.E.U8 desc[UR36][R8.64+0x79], R151 ;  /* 0x0000799708008986 */ /* 0x000fe2000c101124 */
[----:B------:R-:W-:-:S03]  /*7380*/  ISETP.LT.OR P0, PT, R3, 0x2, !P2 ;  /* 0x000000020300780c */ /* 0x000fc60005701670 */
[----:B------:R-:W-:Y:S01]  /*7390*/  @!P4 STG.E.U8 desc[UR36][R6.64], R15 ;  /* 0x0000000f0600c986 */ /* 0x000fe2000c101124 */
        /* <DEDUP_REMOVED lines=19> */
[-C--:B------:R-:W-:Y:S01]  /*74d0*/  @!P4 IMAD R9, R32, R153.reuse, RZ ;  /* 0x000000992009c224 */ /* 0x080fe200078e02ff */
        /* <DEDUP_REMOVED lines=127> */
[----:B-1----:R-:W-:-:S04]  /*7cd0*/  @!P5 IMAD R13, R74, R153, RZ ;  /* 0x000000994a0dd224 */ /* 0x002fc800078e02ff */
        /* <DEDUP_REMOVED lines=12> */
[----:B------:R-:W-:-:S04]  /*7da0*/  @!P0 IMAD R9, R78, R153, RZ ;  /* 0x000000994e098224 */ /* 0x000fc800078e02ff */
[-C--:B------:R-:W-:Y:S01]  /*7db0*/  @!P4 IMAD R79, R79, R153.reuse, RZ ;  /* 0x000000994f4fc224 */ /* 0x080fe200078e02ff */
[----:B------:R1:W-:Y:S01]  /*7dc0*/  @!P0 STG.E.U8 desc[UR36][R10.64+0x68], R9 ;  /* 0x000068090a008986 */ /* 0x0003e2000c101124 */
[----:B------:R-:W-:Y:S02]  /*7dd0*/  ISETP.LT.OR P0, PT, R3, 0x71, !P2 ;  /* 0x000000710300780c */ /* 0x000fe40005701670 */
[----:B------:R-:W-:Y:S01]  /*7de0*/  @!P3 IMAD R81, R81, R153, RZ ;  /* 0x000000995151b224 */ /* 0x000fe200078e02ff */
[----:B------:R3:W-:Y:S01]  /*7df0*/  @!P4 STG.E.U8 desc[UR36][R10.64+0x69], R79 ;  /* 0x0000694f0a00c986 */ /* 0x0007e2000c101124 */
[----:B------:R-:W-:-:S03]  /*7e00*/  ISETP.LT.OR P4, PT, R3, 0x72, !P2 ;  /* 0x000000720300780c */ /* 0x000fc60005781670 */
[----:B------:R3:W-:Y:S01]  /*7e10*/  @!P3 STG.E.U8 desc[UR36][R6.64+0x71], R81 ;  /* 0x000071510600b986 */ /* 0x0007e2000c101124 */
[C---:B------:R-:W-:Y:S02]  /*7e20*/  ISETP.LT.OR P3, PT, R3.reuse, 0x79, !P1 ;  /* 0x000000790300780c */ /* 0x040fe40004f61670 */
[C---:B------:R-:W-:Y:S01]  /*7e30*/  ISETP.LT.OR P1, PT, R3.reuse, 0x7a, !P1 ;  /* 0x0000007a0300780c */ /* 0x040fe20004f21670 */
[----:B------:R3:W-:Y:S01]  /*7e40*/  @!P5 STG.E.U8 desc[UR36][R6.64+0x70], R13 ;  /* 0x0000700d0600d986 */ /* 0x0007e2000c101124 */
[C---:B------:R-:W-:Y:S02]  /*7e50*/  ISETP.LT.OR P5, PT, R3.reuse, 0x79, !P2 ;  /* 0x000000790300780c */ /* 0x040fe400057a1670 */
[----:B------:R-:W-:Y:S01]  /*7e60*/  ISETP.LT.OR P2, PT, R3, 0x7a, !P2 ;  /* 0x0000007a0300780c */ /* 0x000fe20005741670 */
[-C--:B------:R-:W-:Y:S02]  /*7e70*/  @!P0 IMAD R3, R82, R153.reuse, RZ ;  /* 0x0000009952038224 */ /* 0x080fe400078e02ff */
[----:B------:R-:W-:-:S03]  /*7e80*/  @!P4 IMAD R83, R83, R153, RZ ;  /* 0x000000995353c224 */ /* 0x000fc600078e02ff */
[----:B------:R3:W-:Y:S01]  /*7e90*/  @!P0 STG.E.U8 desc[UR36][R10.64+0x70], R3 ;  /* 0x000070030a008986 */ /* 0x0007e2000c101124 */
[-C--:B0-----:R-:W-:Y:S02]  /*7ea0*/  @!P3 IMAD R5, R84, R153.reuse, RZ ;  /* 0x000000995405b224 */ /* 0x081fe400078e02ff */
[-C--:B------:R-:W-:Y:S01]  /*7eb0*/  @!P1 IMAD R85, R85, R153.reuse, RZ ;  /* 0x0000009955559224 */ /* 0x080fe200078e02ff */
[----:B------:R3:W-:Y:S01]  /*7ec0*/  @!P4 STG.E.U8 desc[UR36][R10.64+0x71], R83 ;  /* 0x000071530a00c986 */ /* 0x0007e2000c101124 */
[-C--:B-1----:R-:W-:Y:S02]  /*7ed0*/  @!P5 IMAD R9, R86, R153.reuse, RZ ;  /* 0x000000995609d224 */ /* 0x082fe400078e02ff */
[----:B------:R-:W-:Y:S01]  /*7ee0*/  @!P2 IMAD R87, R87, R153, RZ ;  /* 0x000000995757a224 */ /* 0x000fe200078e02ff */
[----:B------:R3:W-:Y:S04]  /*7ef0*/  @!P3 STG.E.U8 desc[UR36][R6.64+0x78], R5 ;  /* 0x000078050600b986 */ /* 0x0007e8000c101124 */
[----:B------:R3:W-:Y:S04]  /*7f00*/  @!P1 STG.E.U8 desc[UR36][R6.64+0x79], R85 ;  /* 0x0000795506009986 */ /* 0x0007e8000c101124 */
[----:B------:R3:W-:Y:S04]  /*7f10*/  @!P5 STG.E.U8 desc[UR36][R10.64+0x78], R9 ;  /* 0x000078090a00d986 */ /* 0x0007e8000c101124 */
[----:B------:R3:W-:Y:S02]  /*7f20*/  @!P2 STG.E.U8 desc[UR36][R10.64+0x79], R87 ;  /* 0x000079570a00a986 */ /* 0x0007e4000c101124 */
.L_x_286:
[----:B------:R-:W-:Y:S05]  /*7f30*/  BSYNC B0 ;  /* 0x0000000000007941 */ /* 0x000fea0003800000 */
.L_x_28:
[----:B------:R-:W-:Y:S01]  /*7f40*/  ULDC UR4, c[0x0][0xc] ;  /* 0x0000030000047ab9 */ /* 0x000fe20000000800 */
[----:B------:R-:W-:Y:S01]  /*7f50*/  ULDC UR5, c[0x0][0x10] ;  /* 0x0000040000057ab9 */ /* 0x000fe20000000800 */
[----:B---3--:R-:W3:Y:S01]  /*7f60*/  LDC R3, c[0x0][0x14] ;  /* 0x00000500ff037b82 */ /* 0x008ee20000000800 */
[----:B------:R-:W-:Y:S01]  /*7f70*/  UIMAD.WIDE.U32 UR4, UR4, UR5, URZ ;  /* 0x00000005040472a5 */ /* 0x000fe2000f8e003f */
[----:B------:R-:W-:Y:S01]  /*7f80*/  PRMT R0, RZ, 0x7610, R0 ;  /* 0x00007610ff007816 */ /* 0x000fe20000000000 */
[----:B------:R-:W-:Y:S02]  /*7f90*/  IMAD.MOV.U32 R23, RZ, RZ, -0x1 ;  /* 0xffffffffff177424 */ /* 0x000fe400078e00ff */
[----:B------:R-:W-:Y:S02]  /*7fa0*/  IMAD.MOV.U32 R22, RZ, RZ, -0x1 ;  /* 0xffffffffff167424 */ /* 0x000fe400078e00ff */
[----:B---3--:R-:W-:-:S04]  /*7fb0*/  IMAD.WIDE.U32 R16, R3, UR4, R16 ;  /* 0x0000000403107c25 */ /* 0x008fc8000f8e0010 */
[----:B------:R-:W-:Y:S01]  /*7fc0*/  IMAD R3, R3, UR5, RZ ;  /* 0x0000000503037c24 */ /* 0x000fe2000f8e02ff */
[----:B------:R-:W-:Y:S02]  /*7fd0*/  ULDC.64 UR4, c[0x0][0x650] ;  /* 0x0001940000047ab9 */ /* 0x000fe40000000a00 */
[----:B------:R-:W-:Y:S01]  /*7fe0*/  ISETP.GE.U32.AND P0, PT, R16, UR4, PT ;  /* 0x0000000410007c0c */ /* 0x000fe2000bf06070 */
[----:B------:R-:W-:-:S05]  /*7ff0*/  IMAD.IADD R17, R17, 0x1, R3 ;  /* 0x0000000111117824 */ /* 0x000fca00078e0203 */
[----:B------:R-:W-:-:S13]  /*8000*/  ISETP.GE.U32.AND.EX P0, PT, R17, UR5, PT, P0 ;  /* 0x0000000511007c0c */ /* 0x000fda000bf06100 */
[----:B------:R-:W-:Y:S05]  /*8010*/  @P0 BRA `(.L_x_287) ;  /* 0x0000000400640947 */ /* 0x000fea0003800000 */
[----:B------:R-:W3:Y:S01]  /*8020*/  S2R R12, SR_CTAID.X ;  /* 0x00000000000c7919 */ /* 0x000ee20000002500 */
[----:B0-----:R-:W0:Y:S01]  /*8030*/  LDC.64 R10, c[0x0][0x628] ;  /* 0x00018a00ff0a7b82 */ /* 0x001e220000000a00 */
[----:B------:R-:W-:Y:S01]  /*8040*/  ULDC UR4, c[0x0][0x150] ;  /* 0x0000540000047ab9 */ /* 0x000fe20000000800 */
[----:B------:R-:W-:Y:S01]  /*8050*/  IMAD.MOV.U32 R8, RZ, RZ, R16 ;  /* 0x000000ffff087224 */ /* 0x000fe200078e0010 */
[----:B------:R-:W0:Y:S01]  /*8060*/  S2R R23, SR_CTAID.Y ;  /* 0x0000000000177919 */ /* 0x000e220000002600 */
[----:B------:R-:W-:-:S04]  /*8070*/  IMAD.MOV.U32 R9, RZ, RZ, R17 ;  /* 0x000000ffff097224 */ /* 0x000fc800078e0011 */
[----:B------:R-:W1:Y:S08]  /*8080*/  LDC R21, c[0x0][0x144] ;  /* 0x00005100ff157b82 */ /* 0x000e700000000800 */
[----:B------:R-:W1:Y:S08]  /*8090*/  LDC R0, c[0x0][0x630] ;  /* 0x00018c00ff007b82 */ /* 0x000e700000000800 */
[----:B------:R-:W1:Y:S01]  /*80a0*/  LDC.64 R14, c[0x0][0x620] ;  /* 0x00018800ff0e7b82 */ /* 0x000e620000000a00 */
[----:B0-----:R-:W-:-:S04]  /*80b0*/  ISETP.NE.U32.AND P0, PT, R10, RZ, PT ;  /* 0x000000ff0a00720c */ /* 0x001fc80003f05070 */
[----:B------:R-:W-:Y:S02]  /*80c0*/  ISETP.NE.AND.EX P0, PT, R11, RZ, PT, P0 ;  /* 0x000000ff0b00720c */ /* 0x000fe40003f05300 */
[----:B---3--:R-:W-:-:S05]  /*80d0*/  I2FP.F32.U32 R3, R12 ;  /* 0x0000000c00037245 */ /* 0x008fca0000201000 */
[----:B------:R-:W-:-:S04]  /*80e0*/  FMUL R3, R3, UR4 ;  /* 0x0000000403037c20 */ /* 0x000fc80008400000 */
[----:B------:R0:W3:Y:S02]  /*80f0*/  F2I.U32.TRUNC.NTZ R20, R3 ;  /* 0x0000000300147305 */ /* 0x0000e4000020f000 */
[----:B------:R-:W-:Y:S05]  /*8100*/  @!P0 BRA `(.L_x_288) ;  /* 0x0000000000288947 */ /* 0x000fea0003800000 */
[----:B0-----:R-:W0:Y:S02]  /*8110*/  LDC R3, c[0x0][0x634] ;  /* 0x00018d00ff037b82 */ /* 0x001e240000000800 */
[----:B0-----:R-:W-:-:S05]  /*8120*/  IADD3 R3, P0, R16, R3, RZ ;  /* 0x0000000310037210 */ /* 0x001fca0007f1e0ff */
[----:B------:R-:W-:-:S04]  /*8130*/  IMAD.X R13, RZ, RZ, R17, P0 ;  /* 0x000000ffff0d7224 */ /* 0x000fc800000e0611 */
[----:B------:R-:W-:-:S04]  /*8140*/  IMAD.WIDE.U32 R4, R13, R10, RZ ;  /* 0x0000000a0d047225 */ /* 0x000fc800078e00ff */
[----:B-1----:R-:W-:-:S04]  /*8150*/  IMAD.WIDE.U32 R6, P0, R3, R11, R4 ;  /* 0x0000000b03067225 */ /* 0x002fc80007800004 */
[----:B------:R-:W-:-:S04]  /*8160*/  IMAD.WIDE.U32 R4, R3, R10, RZ ;  /* 0x0000000a03047225 */ /* 0x000fc800078e00ff */
[----:B------:R-:W-:Y:S01]  /*8170*/  IMAD.X R9, RZ, RZ, RZ, P0 ;  /* 0x000000ffff097224 */ /* 0x000fe200000e06ff */
[----:B------:R-:W-:Y:S01]  /*8180*/  IADD3 RZ, P0, R5, R6, RZ ;  /* 0x0000000605ff7210 */ /* 0x000fe20007f1e0ff */
[----:B------:R-:W-:-:S04]  /*8190*/  IMAD.MOV.U32 R8, RZ, RZ, R7 ;  /* 0x000000ffff087224 */ /* 0x000fc800078e0007 */
[----:B------:R-:W-:-:S08]  /*81a0*/  IMAD.WIDE.U32.X R8, R13, R11, R8, P0 ;  /* 0x0000000b0d087225 */ /* 0x000fd000000e0408 */
.L_x_288:
[----:B------:R-:W2:Y:S01]  /*81b0*/  LDC.64 R26, c[0x0][0x640] ;  /* 0x00019000ff1a7b82 */ /* 0x000ea20000000a00 */
[-CC-:B-1----:R-:W-:Y:S01]  /*81c0*/  SHF.R.U64 R22, R8, R0.reuse, R9.reuse ;  /* 0x0000000008167219 */ /* 0x182fe20000001209 */
[----:B---3--:R-:W-:Y:S01]  /*81d0*/  IMAD.MOV R20, RZ, RZ, -R20 ;  /* 0x000000ffff147224 */ /* 0x008fe200078e0a14 */
[----:B------:R-:W-:Y:S01]  /*81e0*/  SHF.R.U32.HI R0, RZ, R0, R9 ;  /* 0x00000000ff007219 */ /* 0x000fe20000011609 */
[----:B------:R-:W-:Y:S01]  /*81f0*/  ULDC UR4, c[0x0][0x154] ;  /* 0x0000550000047ab9 */ /* 0x000fe20000000800 */
[----:B0-----:R-:W-:Y:S01]  /*8200*/  IADD3 R3, P0, RZ, -R22, RZ ;  /* 0x80000016ff037210 */ /* 0x001fe20007f1e0ff */
[----:B------:R-:W-:Y:S02]  /*8210*/  IMAD R21, R21, R20, R12 ;  /* 0x0000001415157224 */ /* 0x000fe400078e020c */
[----:B------:R-:W0:Y:S01]  /*8220*/  LDC R6, c[0x0][0x618] ;  /* 0x00018600ff067b82 */ /* 0x000e220000000800 */
[----:B------:R-:W-:Y:S02]  /*8230*/  IMAD.MOV.U32 R7, RZ, RZ, 0x1 ;  /* 0x00000001ff077424 */ /* 0x000fe400078e00ff */
[----:B------:R-:W-:-:S04]  /*8240*/  IMAD.X R5, RZ, RZ, ~R0, P0 ;  /* 0x000000ffff057224 */ /* 0x000fc800000e0e00 */
[-C--:B------:R-:W-:Y:S01]  /*8250*/  IMAD R0, R5, R14.reuse, RZ ;  /* 0x0000000e05007224 */ /* 0x080fe200078e02ff */
[----:B------:R-:W1:Y:S01]  /*8260*/  LDC R8, c[0x0][0x608] ;  /* 0x00018200ff087b82 */ /* 0x000e620000000800 */
[----:B------:R-:W-:-:S04]  /*8270*/  IMAD.WIDE.U32 R4, R3, R14, R16 ;  /* 0x0000000e03047225 */ /* 0x000fc800078e0010 */
[----:B------:R-:W-:Y:S01]  /*8280*/  IMAD R3, R3, R15, R0 ;  /* 0x0000000f03037224 */ /* 0x000fe200078e0200 */
[----:B------:R-:W-:Y:S02]  /*8290*/  I2FP.F32.U32 R0, R23 ;  /* 0x0000001700007245 */ /* 0x000fe40000201000 */
[----:B------:R-:W3:Y:S01]  /*82a0*/  LDC R24, c[0x0][0x658] ;  /* 0x00019600ff187b82 */ /* 0x000ee20000000800 */
[----:B------:R-:W-:Y:S01]  /*82b0*/  IMAD.IADD R3, R5, 0x1, R3 ;  /* 0x0000000105037824 */ /* 0x000fe200078e0203 */
[----:B--2---:R-:W-:Y:S01]  /*82c0*/  ISETP.NE.U32.AND P0, PT, R26, RZ, PT ;  /* 0x000000ff1a00720c */ /* 0x004fe20003f05070 */
[----:B------:R-:W-:Y:S01]  /*82d0*/  FMUL R0, R0, UR4 ;  /* 0x0000000400007c20 */ /* 0x000fe20008400000 */
[----:B------:R-:W-:Y:S02]  /*82e0*/  IMAD.MOV.U32 R5, RZ, RZ, -0x1 ;  /* 0xffffffffff057424 */ /* 0x000fe400078e00ff */
[----:B------:R-:W-:Y:S01]  /*82f0*/  ISETP.NE.AND.EX P0, PT, R27, RZ, PT, P0 ;  /* 0x000000ff1b00720c */ /* 0x000fe20003f05300 */
[----:B------:R2:W2:Y:S01]  /*8300*/  F2I.U32.TRUNC.NTZ R13, R0 ;  /* 0x00000000000d7305 */ /* 0x0004a2000020f000 */
[----:B------:R-:W2:Y:S01]  /*8310*/  LDC R20, c[0x0][0x148] ;  /* 0x00005200ff147b82 */ /* 0x000ea20000000800 */
[----:B0-----:R-:W-:-:S02]  /*8320*/  SHF.R.U64 R12, R4, R6, R3 ;  /* 0x00000006040c7219 */ /* 0x001fc40000001203 */
[----:B------:R-:W-:-:S05]  /*8330*/  SHF.R.U32.HI R3, RZ, R6, R3 ;  /* 0x00000006ff037219 */ /* 0x000fca0000011603 */
[----:B------:R-:W0:Y:S01]  /*8340*/  LDC R15, c[0x0][0x600] ;  /* 0x00018000ff0f7b82 */ /* 0x000e220000000800 */
[-CC-:B-1----:R-:W-:Y:S02]  /*8350*/  SHF.R.U64 R10, R12, R8.reuse, R3.reuse ;  /* 0x000000080c0a7219 */ /* 0x182fe40000001203 */
[----:B------:R-:W-:-:S05]  /*8360*/  SHF.R.U32.HI R3, RZ, R8, R3 ;  /* 0x00000008ff037219 */ /* 0x000fca0000011603 */
[----:B------:R-:W1:Y:S01]  /*8370*/  LDC R28, c[0x0][0x648] ;  /* 0x00019200ff1c7b82 */ /* 0x000e620000000800 */
[-C--:B---3--:R-:W-:Y:S02]  /*8380*/  SHF.L.U32 R4, R5, R24.reuse, RZ ;  /* 0x0000001805047219 */ /* 0x088fe400000006ff */
[--C-:B------:R-:W-:Y:S02]  /*8390*/  SHF.R.U64 R14, R10, R24, R3.reuse ;  /* 0x000000180a0e7219 */ /* 0x100fe40000001203 */
[----:B------:R-:W-:Y:S02]  /*83a0*/  LOP3.LUT R25, RZ, R4, RZ, 0x33, !PT ;  /* 0x00000004ff197212 */ /* 0x000fe400078e33ff */
[-C--:B------:R-:W-:Y:S01]  /*83b0*/  SHF.R.U32.HI R5, RZ, R24.reuse, R3 ;  /* 0x00000018ff057219 */ /* 0x080fe20000011603 */
[----:B------:R-:W3:Y:S01]  /*83c0*/  LDC R29, c[0x0][0x638] ;  /* 0x00018e00ff1d7b82 */ /* 0x000ee20000000800 */
[----:B------:R-:W-:Y:S01]  /*83d0*/  SHF.L.U32 R152, R7, R24, RZ ;  /* 0x0000001807987219 */ /* 0x000fe200000006ff */
[----:B------:R-:W-:-:S06]  /*83e0*/  IMAD.MOV.U32 R4, RZ, RZ, R14 ;  /* 0x000000ffff047224 */ /* 0x000fcc00078e000e */
[----:B------:R-:W0:Y:S01]  /*83f0*/  LDC R30, c[0x0][0x610] ;  /* 0x00018400ff1e7b82 */ /* 0x000e220000000800 */
[----:B------:R-:W-:Y:S05]  /*8400*/  @!P0 BRA `(.L_x_289) ;  /* 0x0000000000288947 */ /* 0x000fea0003800000 */
[----:B------:R-:W4:Y:S02]  /*8410*/  LDC R3, c[0x0][0x64c] ;  /* 0x00019300ff037b82 */ /* 0x000f240000000800 */
[----:B----4-:R-:W-:-:S05]  /*8420*/  IADD3 R3, P0, R14, R3, RZ ;  /* 0x000000030e037210 */ /* 0x010fca0007f1e0ff */
        /* <DEDUP_REMOVED lines=8> */
.L_x_289:
[----:B------:R-:W-:Y:S01]  /*84b0*/  ISETP.NE.AND P0, PT, R2, 0x1, PT ;  /* 0x000000010200780c */ /* 0x000fe20003f05270 */
[----:B0-----:R-:W-:Y:S01]  /*84c0*/  VIADD R7, R15, 0xffffffff ;  /* 0xffffffff0f077836 */ /* 0x001fe20000000000 */
[----:B-12---:R-:W-:Y:S01]  /*84d0*/  SHF.R.U64 R0, R4, R28, R5 ;  /* 0x0000001c04007219 */ /* 0x006fe20000001205 */
[----:B------:R-:W-:Y:S01]  /*84e0*/  IMAD.MOV R13, RZ, RZ, -R13 ;  /* 0x000000ffff0d7224 */ /* 0x000fe200078e0a0d */
[----:B------:R-:W-:Y:S01]  /*84f0*/  LOP3.LUT R5, R10, R25, RZ, 0xc0, !PT ;  /* 0x000000190a057212 */ /* 0x000fe200078ec0ff */
[----:B------:R-:W-:Y:S02]  /*8500*/  IMAD.MOV.U32 R4, RZ, RZ, 0x1 ;  /* 0x00000001ff047424 */ /* 0x000fe400078e00ff */
[----:B------:R-:W-:Y:S02]  /*8510*/  IMAD.MOV R3, RZ, RZ, -R0 ;  /* 0x000000ffff037224 */ /* 0x000fe400078e0a00 */
[----:B------:R-:W-:Y:S01]  /*8520*/  IMAD R152, R152, R0, R5 ;  /* 0x0000000098987224 */ /* 0x000fe200078e0205 */
[----:B------:R-:W-:Y:S01]  /*8530*/  LOP3.LUT R5, R12, R7, RZ, 0xc0, !PT ;  /* 0x000000070c057212 */ /* 0x000fe200078ec0ff */
[----:B---3--:R-:W-:-:S02]  /*8540*/  IMAD R0, R3, R29, R14 ;  /* 0x0000001d03007224 */ /* 0x008fc400078e020e */
[----:B------:R-:W-:Y:S02]  /*8550*/  @P0 IMAD R21, R20, R13, R23 ;  /* 0x0000000d14150224 */ /* 0x000fe400078e0217 */
[----:B------:R-:W-:Y:S01]  /*8560*/  IMAD R3, R0, R15, R5 ;  /* 0x0000000f00037224 */ /* 0x000fe200078e0205 */
[----:B------:R-:W-:Y:S01]  /*8570*/  PRMT R0, R4, 0x7610, R0 ;  /* 0x0000761004007816 */ /* 0x000fe20000000000 */
[----:B------:R-:W-:-:S05]  /*8580*/  IMAD R152, R152, R30, R21 ;  /* 0x0000001e98987224 */ /* 0x000fca00078e0215 */
[----:B------:R-:W-:Y:S02]  /*8590*/  SEL R23, R3, R152, !P0 ;  /* 0x0000009803177207 */ /* 0x000fe40004000000 */
[----:B------:R-:W-:-:S07]  /*85a0*/  SEL R152, R152, R3, !P0 ;  /* 0x0000000398987207 */ /* 0x000fce0004000000 */
.L_x_287:
[----:B------:R-:W-:-:S13]  /*85b0*/  LOP3.LUT P0, RZ, R0, 0xff, RZ, 0xc0, !PT ;  /* 0x000000ff00ff7812 */ /* 0x000fda000780c0ff */
[----:B------:R-:W-:Y:S05]  /*85c0*/  @P0 BRA `(.L_x_290) ;  /* 0xffffff8800680947 */ /* 0x000fea000383ffff */
[----:B------:R-:W-:Y:S05]  /*85d0*/  EXIT ;  /* 0x000000000000794d */ /* 0x000fea0003800000 */
.L_x_3:
[----:B0-----:R-:W-:Y:S01]  /*85e0*/  ULDC.64 UR4, c[0x0][0x650] ;  /* 0x0001940000047ab9 */ /* 0x001fe20000000a00 */
        /* <DEDUP_REMOVED lines=25> */
.L_x_292:
[--C-:B------:R-:W-:Y:S01]  /*8780*/  SHF.R.U64 R12, R10, R14, R11.reuse ;  /* 0x0000000e0a0c7219 */ /* 0x100fe2000000120b */
[----:B------:R-:W0:Y:S01]  /*8790*/  LDC R22, c[0x0][0x618] ;  /* 0x00018600ff167b82 */ /* 0x000e220000000800 */
[----:B------:R-:W-:Y:S01]  /*87a0*/  I2FP.F32.U32 R6, R4 ;  /* 0x0000000400067245 */ /* 0x000fe20000201000 */
[----:B------:R-:W-:Y:S01]  /*87b0*/  ULDC UR4, c[0x0][0x150] ;  /* 0x0000540000047ab9 */ /* 0x000fe20000000800 */
[----:B------:R-:W-:Y:S02]  /*87c0*/  SHF.R.U32.HI R5, RZ, R14, R11 ;  /* 0x0000000eff057219 */ /* 0x000fe4000001160b */
[----:B------:R-:W-:Y:S01]  /*87d0*/  IADD3 R9, P0, RZ, -R12, RZ ;  /* 0x8000000cff097210 */ /* 0x000fe20007f1e0ff */
[----:B------:R-:W-:Y:S01]  /*87e0*/  FMUL R11, R6, UR4 ;  /* 0x00000004060b7c20 */ /* 0x000fe20008400000 */
[----:B------:R-:W-:Y:S01]  /*87f0*/  ULDC UR4, c[0x0][0x154] ;  /* 0x0000550000047ab9 */ /* 0x000fe20000000800 */
[----:B------:R-:W1:Y:S02]  /*8800*/  LDC.64 R24, c[0x0][0x640] ;  /* 0x00019000ff187b82 */ /* 0x000e640000000a00 */
[----:B------:R-:W-:-:S02]  /*8810*/  IMAD.X R5, RZ, RZ, ~R5, P0 ;  /* 0x000000ffff057224 */ /* 0x000fc400000e0e05 */
[----:B------:R-:W2:Y:S01]  /*8820*/  F2I.U32.TRUNC.NTZ R11, R11 ;  /* 0x0000000b000b7305 */ /* 0x000ea2000020f000 */
[----:B------:R-:W-:-:S03]  /*8830*/  IMAD.WIDE.U32 R6, R9, R20, R16 ;  /* 0x0000001409067225 */ /* 0x000fc600078e0010 */
[----:B------:R-:W3:Y:S01]  /*8840*/  LDC R13, c[0x0][0x144] ;  /* 0x00005100ff0d7b82 */ /* 0x000ee20000000800 */
[----:B------:R-:W-:-:S04]  /*8850*/  IMAD R8, R5, R20, RZ ;  /* 0x0000001405087224 */ /* 0x000fc800078e02ff */
[----:B------:R-:W-:Y:S02]  /*8860*/  IMAD R5, R9, R21, R8 ;  /* 0x0000001509057224 */ /* 0x000fe400078e0208 */
[----:B------:R-:W-:Y:S01]  /*8870*/  IMAD.MOV.U32 R8, RZ, RZ, -0x1 ;  /* 0xffffffffff087424 */ /* 0x000fe200078e00ff */
[----:B------:R-:W4:Y:S01]  /*8880*/  LDC R14, c[0x0][0x608] ;  /* 0x00018200ff0e7b82 */ /* 0x000f220000000800 */
[----:B------:R-:W-:Y:S01]  /*8890*/  IMAD.IADD R5, R7, 0x1, R5 ;  /* 0x0000000107057824 */ /* 0x000fe200078e0205 */
[----:B------:R-:W-:-:S04]  /*88a0*/  I2FP.F32.U32 R7, R3 ;  /* 0x0000000300077245 */ /* 0x000fc80000201000 */
[-C--:B0-----:R-:W-:Y:S01]  /*88b0*/  SHF.R.U64 R10, R6, R22.reuse, R5 ;  /* 0x00000016060a7219 */ /* 0x081fe20000001205 */
[----:B--2---:R-:W-:Y:S01]  /*88c0*/  IMAD.MOV R6, RZ, RZ, -R11 ;  /* 0x000000ffff067224 */ /* 0x004fe200078e0a0b */
[----:B------:R-:W0:Y:S01]  /*88d0*/  LDC R9, c[0x0][0x658] ;  /* 0x00019600ff097b82 */ /* 0x000e220000000800 */
[----:B-1----:R-:W-:Y:S01]  /*88e0*/  ISETP.NE.U32.AND P0, PT, R24, RZ, PT ;  /* 0x000000ff1800720c */ /* 0x002fe20003f05070 */
[----:B------:R-:W-:Y:S01]  /*88f0*/  FMUL R7, R7, UR4 ;  /* 0x0000000407077c20 */ /* 0x000fe20008400000 */
[----:B------:R-:W-:Y:S02]  /*8900*/  SHF.R.U32.HI R5, RZ, R22, R5 ;  /* 0x00000016ff057219 */ /* 0x000fe40000011605 */
[----:B------:R-:W-:-:S03]  /*8910*/  ISETP.NE.AND.EX P0, PT, R25, RZ, PT, P0 ;  /* 0x000000ff1900720c */ /* 0x000fc60003f05300 */
[----:B------:R-:W1:Y:S01]  /*8920*/  LDC R20, c[0x0][0x148] ;  /* 0x00005200ff147b82 */ /* 0x000e620000000800 */
[----:B---3--:R-:W-:Y:S02]  /*8930*/  IMAD R23, R13, R6, R4 ;  /* 0x000000060d177224 */ /* 0x008fe400078e0204 */
[----:B------:R-:W-:-:S05]  /*8940*/  IMAD.MOV.U32 R6, RZ, RZ, 0x1 ;  /* 0x00000001ff067424 */ /* 0x000fca00078e00ff */
[----:B------:R-:W2:Y:S01]  /*8950*/  LDC R21, c[0x0][0x600] ;  /* 0x00018000ff157b82 */ /* 0x000ea20000000800 */
[-CC-:B----4-:R-:W-:Y:S02]  /*8960*/  SHF.R.U64 R13, R10, R14.reuse, R5.reuse ;  /* 0x0000000e0a0d7219 */ /* 0x190fe40000001205 */
[----:B------:R-:W-:Y:S02]  /*8970*/  SHF.R.U32.HI R4, RZ, R14, R5 ;  /* 0x0000000eff047219 */ /* 0x000fe40000011605 */
[----:B------:R3:W4:Y:S03]  /*8980*/  F2I.U32.TRUNC.NTZ R14, R7 ;  /* 0x00000007000e7305 */ /* 0x000726000020f000 */
[----:B------:R-:W1:Y:S01]  /*8990*/  LDC R26, c[0x0][0x648] ;  /* 0x00019200ff1a7b82 */ /* 0x000e620000000800 */
[-C--:B0-----:R-:W-:Y:S02]  /*89a0*/  SHF.R.U64 R15, R13, R9.reuse, R4 ;  /* 0x000000090d0f7219 */ /* 0x081fe40000001204 */
[----:B------:R-:W-:-:S02]  /*89b0*/  SHF.L.U32 R8, R8, R9, RZ ;  /* 0x0000000908087219 */ /* 0x000fc400000006ff */
[-C--:B------:R-:W-:Y:S01]  /*89c0*/  SHF.R.U32.HI R5, RZ, R9.reuse, R4 ;  /* 0x00000009ff057219 */ /* 0x080fe20000011604 */
[----:B------:R-:W-:Y:S01]  /*89d0*/  IMAD.MOV.U32 R4, RZ, RZ, R15 ;  /* 0x000000ffff047224 */ /* 0x000fe200078e000f */
[----:B------:R-:W-:Y:S01]  /*89e0*/  SHF.L.U32 R22, R6, R9, RZ ;  /* 0x0000000906167219 */ /* 0x000fe200000006ff */
[----:B------:R-:W0:Y:S01]  /*89f0*/  LDC R27, c[0x0][0x638] ;  /* 0x00018e00ff1b7b82 */ /* 0x000e220000000800 */
[----:B------:R-:W-:-:S07]  /*8a00*/  LOP3.LUT R28, RZ, R8, RZ, 0x33, !PT ;  /* 0x00000008ff1c7212 */ /* 0x000fce00078e33ff */
        /* <DEDUP_REMOVED lines=12> */
.L_x_293:
[----:B------:R-:W-:Y:S01]  /*8ad0*/  ISETP.NE.AND P0, PT, R2, 0x1, PT ;  /* 0x000000010200780c */ /* 0x000fe20003f05270 */
[----:B--2---:R-:W-:Y:S01]  /*8ae0*/  VIADD R7, R21, 0xffffffff ;  /* 0xffffffff15077836 */ /* 0x004fe20000000000 */
[----:B-1----:R-:W-:Y:S01]  /*8af0*/  SHF.R.U64 R5, R4, R26, R5 ;  /* 0x0000001a04057219 */ /* 0x002fe20000001205 */
[----:B------:R-:W-:Y:S01]  /*8b00*/  IMAD.MOV R14, RZ, RZ, -R14 ;  /* 0x000000ffff0e7224 */ /* 0x000fe200078e0a0e */
[----:B------:R-:W-:Y:S01]  /*8b10*/  LOP3.LUT R4, R13, R28, RZ, 0xc0, !PT ;  /* 0x0000001c0d047212 */ /* 0x000fe200078ec0ff */
[----:B------:R-:W-:Y:S01]  /*8b20*/  IMAD.MOV.U32 R8, RZ, RZ, R12 ;  /* 0x000000ffff087224 */ /* 0x000fe200078e000c */
[----:B------:R-:W-:Y:S01]  /*8b30*/  LOP3.LUT R10, R10, R7, RZ, 0xc0, !PT ;  /* 0x000000070a0a7212 */ /* 0x000fe200078ec0ff */
[----:B------:R-:W-:Y:S02]  /*8b40*/  IMAD.MOV R6, RZ, RZ, -R5 ;  /* 0x000000ffff067224 */ /* 0x000fe400078e0a05 */
[----:B------:R-:W-:-:S04]  /*8b50*/  IMAD R4, R22, R5, R4 ;  /* 0x0000000516047224 */ /* 0x000fc800078e0204 */
[----:B------:R-:W-:Y:S02]  /*8b60*/  @P0 IMAD R23, R20, R14, R3 ;  /* 0x0000000e14170224 */ /* 0x000fe400078e0203 */
[----:B0-----:R-:W-:Y:S02]  /*8b70*/  IMAD R3, R6, R27, R15 ;  /* 0x0000001b06037224 */ /* 0x001fe400078e020f */
[----:B------:R-:W-:Y:S02]  /*8b80*/  IMAD R7, R4, R29, R23 ;  /* 0x0000001d04077224 */ /* 0x000fe400078e0217 */
[----:B------:R-:W-:Y:S02]  /*8b90*/  IMAD R4, R3, R21, R10 ;  /* 0x0000001503047224 */ /* 0x000fe400078e020a */
[----:B------:R-:W-:-:S03]  /*8ba0*/  IMAD.MOV.U32 R6, RZ, RZ, 0x1 ;  /* 0x00000001ff067424 */ /* 0x000fc600078e00ff */
[----:B------:R-:W-:Y:S02]  /*8bb0*/  SEL R9, R4, R7, !P0 ;  /* 0x0000000704097207 */ /* 0x000fe40004000000 */
[----:B------:R-:W-:-:S07]  /*8bc0*/  SEL R7, R7, R4, !P0 ;  /* 0x0000000407077207 */ /* 0x000fce0004000000 */
.L_x_291:
[----:B------:R-:W-:-:S08]  /*8bd0*/  NOP ;  /* 0x0000000000007918 */ /* 0x000fd00000000000 */
[----:B------:R-:W0:-:S00]  /*8be0*/  USETMAXREG.DEALLOC.CTAPOOL 0x28 ;  /* 0x00000028000079c8 */ /* 0x000e0000080e0500 */
[----:B0-----:R-:W-:-:S13]  /*8bf0*/  ISETP.NE.AND P0, PT, R0, RZ, PT ;  /* 0x000000ff0000720c */ /* 0x001fda0003f05270 */
[----:B------:R-:W-:Y:S05]  /*8c00*/  @P0 EXIT ;  /* 0x000000000000094d */ /* 0x000fea0003800000 */
[----:B------:R-:W-:Y:S01]  /*8c10*/  LOP3.LUT P0, RZ, R6, 0xff, RZ, 0xc0, !PT ;  /* 0x000000ff06ff7812 */ /* 0x000fe2000780c0ff */
[----:B------:R-:W-:Y:S02]  /*8c20*/  IMAD.MOV.U32 R0, RZ, RZ, 0x1 ;  /* 0x00000001ff007424 */ /* 0x000fe400078e00ff */
[----:B------:R-:W-:-:S10]  /*8c30*/  IMAD.MOV.U32 R12, RZ, RZ, RZ ;  /* 0x000000ffff0c7224 */ /* 0x000fd400078e00ff */
[----:B------:R-:W-:Y:S05]  /*8c40*/  @!P0 BRA `(.L_x_294) ;  /* 0x0000000c00308947 */ /* 0x000fea0003800000 */
[----:B------:R-:W0:Y:S01]  /*8c50*/  LDC R0, c[0x0][0x28c] ;  /* 0x0000a300ff007b82 */ /* 0x000e220000000800 */
[----:B------:R-:W-:Y:S01]  /*8c60*/  ULDC UR5, c[0x0][0x600] ;  /* 0x0001800000057ab9 */ /* 0x000fe20000000800 */
[----:B------:R-:W-:Y:S01]  /*8c70*/  ULDC UR4, c[0x0][0xc] ;  /* 0x0000030000047ab9 */ /* 0x000fe20000000800 */
[----:B------:R-:W-:Y:S01]  /*8c80*/  UIADD3 UR16, UR5, -0x1, URZ ;  /* 0xffffffff05107890 */ /* 0x000fe2000fffe03f */
[C---:B------:R-:W-:Y:S01]  /*8c90*/  LOP3.LUT P2, RZ, R18.reuse, 0x7f, RZ, 0xc0, !PT ;  /* 0x0000007f12ff7812 */ /* 0x040fe2000784c0ff */
[----:B------:R-:W-:Y:S01]  /*8ca0*/  ULDC UR6, c[0x0][0x658] ;  /* 0x0001960000067ab9 */ /* 0x000fe20000000800 */
[----:B------:R-:W-:Y:S01]  /*8cb0*/  ULDC UR5, c[0x0][0x10] ;  /* 0x0000040000057ab9 */ /* 0x000fe20000000800 */
[----:B------:R-:W-:Y:S01]  /*8cc0*/  UMOV UR7, 0xffffffff ;  /* 0xffffffff00077882 */ /* 0x000fe20000000000 */
[----:B------:R-:W-:Y:S01]  /*8cd0*/  UMOV UR8, 0x1 ;  /* 0x0000000100087882 */ /* 0x000fe20000000000 */
[----:B------:R-:W-:Y:S01]  /*8ce0*/  UIMAD.WIDE.U32 UR4, UR4, UR5, URZ ;  /* 0x00000005040472a5 */ /* 0x000fe2000f8e003f */
[----:B------:R-:W-:Y:S01]  /*8cf0*/  LOP3.LUT P0, RZ, R18, 0x1f, RZ, 0xc0, !PT ;  /* 0x0000001f12ff7812 */ /* 0x000fe2000780c0ff */
[----:B------:R-:W-:Y:S01]  /*8d00*/  USHF.L.U32 UR7, UR7, UR6, URZ ;  /* 0x0000000607077299 */ /* 0x000fe2000800063f */
[----:B------:R-:W-:Y:S01]  /*8d10*/  BSSY B0, `(.L_x_294) ;  /* 0x00000bf000007945 */ /* 0x000fe20003800000 */
[----:B------:R-:W-:Y:S01]  /*8d20*/  USHF.L.U32 UR18, UR8, UR6, URZ ;  /* 0x0000000608127299 */ /* 0x000fe2000800063f */
[----:B------:R-:W-:Y:S01]  /*8d30*/  IMAD.MOV.U32 R13, RZ, RZ, 0x1 ;  /* 0x00000001ff0d7424 */ /* 0x000fe200078e00ff */
[----:B------:R-:W-:Y:S01]  /*8d40*/  LOP3.LUT R11, R19, 0x2, RZ, 0xfc, !PT ;  /* 0x00000002130b7812 */ /* 0x000fe200078efcff */
[----:B------:R-:W-:Y:S01]  /*8d50*/  ULDC UR6, c[0x0][0x14] ;  /* 0x0000050000067ab9 */ /* 0x000fe20000000800 */
[----:B------:R-:W-:Y:S01]  /*8d60*/  PLOP3.LUT P0, PT, P0, P2, PT, 0x8a, 0x0 ;  /* 0x000000000000781c */ /* 0x000fe20000705172 */
[----:B------:R-:W-:Y:S01]  /*8d70*/  UIMAD.WIDE.U32 UR20, UR4, UR6, URZ ;  /* 0x00000006041472a5 */ /* 0x000fe2000f8e003f */
[----:B------:R-:W-:Y:S01]  /*8d80*/  IMAD.MOV.U32 R12, RZ, RZ, RZ ;  /* 0x000000ffff0c7224 */ /* 0x000fe200078e00ff */
[----:B------:R-:W-:-:S02]  /*8d90*/  UIMAD UR13, UR5, UR6, URZ ;  /* 0x00000006050d72a4 */ /* 0x000fc4000f8e023f */
[----:B------:R-:W-:Y:S01]  /*8da0*/  ULOP3.LUT UR17, URZ, UR7, URZ, 0x33, !UPT ;  /* 0x000000073f117292 */ /* 0x000fe2000f8e333f */
[----:B0-----:R-:W-:Y:S01]  /*8db0*/  VIADD R0, R0, 0x1f ;  /* 0x0000001f00007836 */ /* 0x001fe20000000000 */
[----:B------:R-:W-:Y:S01]  /*8dc0*/  UIADD3 UR13, UR21, UR13, URZ ;  /* 0x0000000d150d7290 */ /* 0x000fe2000fffe03f */
[----:B------:R-:W-:-:S03]  /*8dd0*/  ULDC.64 UR22, c[0x0][0x198] ;  /* 0x0000660000167ab9 */ /* 0x000fc60000000a00 */
[----:B------:R-:W-:-:S04]  /*8de0*/  SHF.R.S32.HI R3, RZ, 0x1f, R0 ;  /* 0x0000001fff037819 */ /* 0x000fc80000011400 */
[----:B------:R-:W-:Y:S01]  /*8df0*/  LEA.HI R3, R3, R0, RZ, 0x5 ;  /* 0x0000000003037211 */ /* 0x000fe200078f28ff */
[----:B------:R-:W-:-:S03]  /*8e00*/  IMAD.MOV.U32 R0, RZ, RZ, 0x1 ;  /* 0x00000001ff007424 */ /* 0x000fc600078e00ff */
[----:B------:R-:W-:-:S05]  /*8e10*/  SHF.R.S32.HI R3, RZ, 0x5, R3 ;  /* 0x00000005ff037819 */ /* 0x000fca0000011403 */
[----:B------:R-:W-:-:S07]  /*8e20*/  VIADD R10, R3, 0x1 ;  /* 0x00000001030a7836 */ /* 0x000fce0000000000 */
.L_x_306:
[----:B------:R-:W-:-:S03]  /*8e30*/  UMOV UR4, 0xffffffff ;  /* 0xffffffff00047882 */ /* 0x000fc60000000000 */
[----:B------:R-:W-:Y:S05]  /*8e40*/  BRA.DIV UR4, `(.L_x_295) ;  /* 0x0000000e04e07947 */ /* 0x000fea000b800000 */
[----:B------:R-:W-:-:S13]  /*8e50*/  ELECT P6, URZ, PT ;  /* 0x00000000003f782f */ /* 0x000fda00038c0000 */
.L_x_319:
[----:B------:R-:W0:Y:S01]  /*8e60*/  LDC R4, c[0x0][0x28c] ;  /* 0x0000a300ff047b82 */ /* 0x000e220000000800 */
[----:B------:R-:W-:Y:S01]  /*8e70*/  BSSY B1, `(.L_x_296) ;  /* 0x0000037000017945 */ /* 0x000fe20003800000 */
[----:B0-----:R-:W-:-:S13]  /*8e80*/  ISETP.LT.OR P6, PT, R4, 0x1, !P6 ;  /* 0x000000010400780c */ /* 0x001fda00077c1670 */
[----:B------:R-:W-:Y:S05]  /*8e90*/  @P6 BRA `(.L_x_297) ;  /* 0x0000000000d06947 */ /* 0x000fea0003800000 */
[----:B------:R-:W-:Y:S02]  /*8ea0*/  IMAD.SHL.U32 R15, R9, 0x80, RZ ;  /* 0x00000080090f7824 */ /* 0x000fe400078e00ff */
[----:B------:R-:W-:Y:S02]  /*8eb0*/  IMAD.SHL.U32 R18, R7, 0x100, RZ ;  /* 0x0000010007127824 */ /* 0x000fe400078e00ff */
[----:B------:R-:W-:Y:S02]  /*8ec0*/  IMAD.MOV.U32 R20, RZ, RZ, RZ ;  /* 0x000000ffff147224 */ /* 0x000fe400078e00ff */
[----:B------:R-:W-:Y:S02]  /*8ed0*/  IMAD.MOV.U32 R4, RZ, RZ, R10 ;  /* 0x000000ffff047224 */ /* 0x000fe400078e000a */
[----:B------:R-:W-:Y:S02]  /*8ee0*/  IMAD.MOV.U32 R5, RZ, RZ, R0 ;  /* 0x000000ffff057224 */ /* 0x000fe400078e0000 */
[----:B------:R-:W-:-:S07]  /*8ef0*/  IMAD.MOV.U32 R6, RZ, RZ, R12 ;  /* 0x000000ffff067224 */ /* 0x000fce00078e000c */
.L_x_301:
[----:B------:R-:W0:Y:S01]  /*8f00*/  S2R R14, SR_CgaCtaId ;  /* 0x00000000000e7919 */ /* 0x000e220000008800 */
[----:B------:R-:W-:Y:S01]  /*8f10*/  MOV R7, 0x400 ;  /* 0x0000040000077802 */ /* 0x000fe20000000f00 */
[----:B------:R-:W1:Y:S03]  /*8f20*/  @!P2 LDC R9, c[0x0][0x500] ;  /* 0x00014000ff09ab82 */ /* 0x000e660000000800 */
[----:B0-----:R-:W-:Y:S02]  /*8f30*/  LEA R21, R14, R7, 0x18 ;  /* 0x000000070e157211 */ /* 0x001fe400078ec0ff */
[----:B------:R-:W-:-:S03]  /*8f40*/  SHF.L.U32 R7, R5, 0x1f, RZ ;  /* 0x0000001f05077819 */ /* 0x000fc600000006ff */
[----:B------:R-:W-:-:S04]  /*8f50*/  IMAD R14, R6, 0x8, R21 ;  /* 0x00000008060e7824 */ /* 0x000fc800078e0215 */
[----:B------:R-:W0:Y:S02]  /*8f60*/  SYNCS.PHASECHK.TRANS64.TRYWAIT P1, [R14+URZ+0x30], R7 ;  /* 0x000030070e0075a7 */ /* 0x000e24000802017f */
[----:B01----:R-:W-:Y:S05]  /*8f70*/  @!P1 BRA `(.L_x_298) ;  /* 0x0000000c00b49947 */ /* 0x003fea0003800000 */
.L_x_320:
[----:B0-----:R-:W-:Y:S01]  /*8f80*/  PRMT R7, R11, 0x9910, RZ ;  /* 0x000099100b077816 */ /* 0x001fe200000000ff */
[----:B------:R0:W-:Y:S03]  /*8f90*/  @!P2 SYNCS.ARRIVE.TRANS64 RZ, [R14+URZ], R9 ;  /* 0x000000090effa9a7 */ /* 0x0001e6000800003f */
[----:B------:R-:W-:-:S13]  /*8fa0*/  ISETP.NE.AND P1, PT, R7, 0x2, PT ;  /* 0x000000020700780c */ /* 0x000fda0003f25270 */
[----:B0-----:R-:W-:Y:S05]  /*8fb0*/  @P1 BRA `(.L_x_299) ;  /* 0x0000000000041947 */ /* 0x001fea0003800000 */
[----:B------:R-:W-:Y:S01]  /*8fc0*/  BPT.TRAP 0x1 ;  /* 0x000000040000795c */ /* 0x000fe20000300000 */
.L_x_299:
[----:B------:R-:W-:Y:S05]  /*8fd0*/  @P0 BRA `(.L_x_300) ;  /* 0x0000000000040947 */ /* 0x000fea0003800000 */
[----:B------:R-:W-:Y:S01]  /*8fe0*/  BPT.TRAP 0x1 ;  /* 0x000000040000795c */ /* 0x000fe20000300000 */
.L_x_300:
[--C-:B------:R-:W-:Y:S01]  /*8ff0*/  IMAD R7, R6, 0x2000, R21.reuse ;  /* 0x0000200006077824 */ /* 0x100fe200078e0215 */
[----:B------:R-:W-:Y:S01]  /*9000*/  R2UR UR9, R14 ;  /* 0x000000000e0972ca */ /* 0x000fe200000e0000 */
[----:B------:R-:W-:Y:S01]  /*9010*/  IMAD R21, R6, 0x1000, R21 ;  /* 0x0000100006157824 */ /* 0x000fe200078e0215 */
[----:B------:R-:W-:Y:S01]  /*9020*/  UIADD3 UR4, UP0, UR22, 0xf0, URZ ;  /* 0x000000f016047890 */ /* 0x000fe2000ff1e03f */
[----:B------:R-:W-:Y:S01]  /*9030*/  VIADD R4, R4, 0xffffffff ;  /* 0xffffffff04047836 */ /* 0x000fe20000000000 */
[----:B------:R-:W-:Y:S01]  /*9040*/  R2UR UR5, R7 ;  /* 0x00000000070572ca */ /* 0x000fe200000e0000 */
[----:B------:R-:W-:Y:S01]  /*9050*/  UIADD3 UR24, UP1, UR22, 0x1f0, URZ ;  /* 0x000001f016187890 */ /* 0x000fe2000ff3e03f */
[----:B------:R-:W-:Y:S01]  /*9060*/  R2UR UR8, R21 ;  /* 0x00000000150872ca */ /* 0x000fe200000e0000 */
[----:B------:R-:W-:Y:S01]  /*9070*/  VIADD R6, R6, 0x1 ;  /* 0x0000000106067836 */ /* 0x000fe20000000000 */
[----:B------:R-:W-:Y:S01]  /*9080*/  R2UR UR11, R18 ;  /* 0x00000000120b72ca */ /* 0x000fe200000e0000 */
[----:B------:R-:W-:Y:S01]  /*9090*/  UIADD3.X UR25, URZ, UR23, URZ, UP1, !UPT ;  /* 0x000000173f197290 */ /* 0x000fe20008ffe43f */
[----:B------:R-:W-:Y:S01]  /*90a0*/  R2UR UR10, R20 ;  /* 0x00000000140a72ca */ /* 0x000fe200000e0000 */
[----:B------:R-:W-:Y:S01]  /*90b0*/  UMOV UR6, 0x0 ;  /* 0x0000000000067882 */ /* 0x000fe20000000000 */
[----:B------:R-:W-:Y:S01]  /*90c0*/  R2UR UR12, R8 ;  /* 0x00000000080c72ca */ /* 0x000fe200000e0000 */
[----:B------:R-:W-:Y:S01]  /*90d0*/  UMOV UR7, 0x10000000 ;  /* 0x1000000000077882 */ /* 0x000fe20000000000 */
[----:B------:R-:W-:Y:S01]  /*90e0*/  R2UR UR19, R15 ;  /* 0x000000000f1372ca */ /* 0x000fe200000e0000 */
[----:B------:R-:W-:Y:S01]  /*90f0*/  VIADD R20, R20, 0x20 ;  /* 0x0000002014147836 */ /* 0x000fe20000000000 */
[----:B------:R-:W-:Y:S01]  /*9100*/  ISETP.GT.AND P3, PT, R4, 0x1, PT ;  /* 0x000000010400780c */ /* 0x000fe20003f64270 */
[----:B------:R-:W-:Y:S01]  /*9110*/  UIADD3 UR14, UR5, 0x180, URZ ;  /* 0x00000180050e7890 */ /* 0x000fe2000fffe03f */
[----:B------:R-:W-:Y:S01]  /*9120*/  ISETP.NE.AND P1, PT, R6, 0x6, PT ;  /* 0x000000060600780c */ /* 0x000fe20003f25270 */
[----:B------:R-:W-:-:S02]  /*9130*/  UIADD3.X UR5, URZ, UR23, URZ, UP0, !UPT ;  /* 0x000000173f057290 */ /* 0x000fc400087fe43f */
[----:B------:R-:W-:Y:S01]  /*9140*/  UIADD3 UR15, UR8, 0xc180, URZ ;  /* 0x0000c180080f7890 */ /* 0x000fe2000fffe03f */
[----:B------:R-:W-:Y:S02]  /*9150*/  SEL R14, RZ, 0x1, P1 ;  /* 0x00000001ff0e7807 */ /* 0x000fe40000800000 */
[----:B------:R-:W-:Y:S01]  /*9160*/  UMOV UR8, UR14 ;  /* 0x0000000e00087c82 */ /* 0x000fe20008000000 */
[----:B------:R-:W-:Y:S02]  /*9170*/  SEL R6, R6, RZ, P1 ;  /* 0x000000ff06067207 */ /* 0x000fe40000800000 */
[----:B------:R-:W-:Y:S01]  /*9180*/  LOP3.LUT R5, R5, R14, RZ, 0x3c, !PT ;  /* 0x0000000e05057212 */ /* 0x000fe200078e3cff */
[----:B------:R0:W-:Y:S02]  /*9190*/  UTMALDG.3D [UR8], [UR4], desc[UR6] ;  /* 0x00000608040075b4 */ /* 0x0001e40008011000 */
[----:B0-----:R-:W-:Y:S01]  /*91a0*/  UMOV UR8, UR15 ;  /* 0x0000000f00087c82 */ /* 0x001fe20008000000 */
[----:B------:R-:W-:-:S02]  /*91b0*/  UMOV UR11, UR19 ;  /* 0x00000013000b7c82 */ /* 0x000fc40008000000 */
[----:B------:R0:W-:Y:S02]  /*91c0*/  UTMALDG.3D [UR8], [UR24], desc[UR6] ;  /* 0x00000608180075b4 */ /* 0x0001e40008011000 */
[----:B0-----:R-:W-:Y:S05]  /*91d0*/  @P3 BRA `(.L_x_301) ;  /* 0xfffffffc00483947 */ /* 0x001fea000383ffff */
.L_x_297:
[----:B------:R-:W-:Y:S05]  /*91e0*/  BSYNC B1 ;  /* 0x0000000000017941 */ /* 0x000fea0003800000 */
.L_x_296:
[----:B------:R-:W-:Y:S01]  /*91f0*/  LOP3.LUT P3, RZ, R13, 0xff, RZ, 0xc0, !PT ;  /* 0x000000ff0dff7812 */ /* 0x000fe2000786c0ff */
[----:B------:R-:W-:Y:S01]  /*9200*/  IMAD.IADD R12, R3, 0x1, R12 ;  /* 0x00000001030c7824 */ /* 0x000fe200078e020c */
[----:B------:R-:W-:Y:S01]  /*9210*/  IADD3 R16, P4, R16, UR20, RZ ;  /* 0x0000001410107c10 */ /* 0x000fe2000ff9e0ff */
[----:B------:R-:W-:Y:S01]  /*9220*/  ULDC.64 UR4, c[0x0][0x650] ;  /* 0x0001940000047ab9 */ /* 0x000fe20000000a00 */
[----:B------:R-:W-:Y:S01]  /*9230*/  BSSY B1, `(.L_x_302) ;  /* 0x000006a000017945 */ /* 0x000fe20003800000 */
[----:B------:R-:W-:Y:S01]  /*9240*/  IMAD.MOV.U32 R9, RZ, RZ, -0x1 ;  /* 0xffffffffff097424 */ /* 0x000fe200078e00ff */
[----:B------:R-:W-:Y:S01]  /*9250*/  ISETP.GT.U32.AND P1, PT, R12, 0x5, PT ;  /* 0x000000050c00780c */ /* 0x000fe20003f24070 */
[----:B------:R-:W-:Y:S01]  /*9260*/  IMAD.MOV.U32 R8, RZ, RZ, -0x1 ;  /* 0xffffffffff087424 */ /* 0x000fe200078e00ff */
[----:B------:R-:W-:Y:S02]  /*9270*/  IADD3.X R17, R17, UR13, RZ, P4, !PT ;  /* 0x0000000d11117c10 */ /* 0x000fe4000a7fe4ff */
[----:B------:R-:W-:-:S02]  /*9280*/  ISETP.LT.U32.AND P1, PT, R3, 0x6, P1 ;  /* 0x000000060300780c */ /* 0x000fc40000f21070 */
[----:B------:R-:W-:Y:S01]  /*9290*/  PRMT R13, RZ, 0x7610, R13 ;  /* 0x00007610ff0d7816 */ /* 0x000fe2000000000d */
[----:B------:R-:W0:Y:S01]  /*92a0*/  @P3 S2R R5, SR_CgaCtaId ;  /* 0x0000000000053919 */ /* 0x000e220000008800 */
[----:B------:R-:W-:-:S04]  /*92b0*/  @P3 MOV R4, 0x400 ;  /* 0x0000040000043802 */ /* 0x000fc80000000f00 */
[----:B0-----:R-:W-:Y:S01]  /*92c0*/  @P3 LEA R6, R5, R4, 0x18 ;  /* 0x0000000405063211 */ /* 0x001fe200078ec0ff */
[----:B------:R-:W-:-:S03]  /*92d0*/  IMAD.WIDE.U32 R4, R12, -0x55555555, RZ ;  /* 0xaaaaaaab0c047825 */ /* 0x000fc600078e00ff */
[----:B------:R0:W-:Y:S01]  /*92e0*/  @P3 SYNCS.ARRIVE.TRANS64.A1T0 RZ, [R6+URZ+0x78], RZ ;  /* 0x000078ff06ff39a7 */ /* 0x0001e2000810003f */
[----:B------:R-:W-:Y:S02]  /*92f0*/  ISETP.GE.U32.AND P3, PT, R3, 0x6, PT ;  /* 0x000000060300780c */ /* 0x000fe40003f66070 */
[----:B------:R-:W-:Y:S02]  /*9300*/  SHF.R.U32.HI R7, RZ, 0x2, R5 ;  /* 0x00000002ff077819 */ /* 0x000fe40000011605 */
[----:B------:R-:W-:Y:S02]  /*9310*/  SEL R5, RZ, 0x1, !P1 ;  /* 0x00000001ff057807 */ /* 0x000fe40004800000 */
[----:B------:R-:W-:Y:S01]  /*9320*/  ISETP.GE.U32.AND P1, PT, R16, UR4, PT ;  /* 0x0000000410007c0c */ /* 0x000fe2000bf26070 */
[----:B------:R-:W-:Y:S01]  /*9330*/  IMAD R12, R7, -0x6, R12 ;  /* 0xfffffffa070c7824 */ /* 0x000fe200078e020c */
[----:B------:R-:W-:Y:S02]  /*9340*/  LOP3.LUT R0, R0, R5, RZ, 0x3c, !PT ;  /* 0x0000000500007212 */ /* 0x000fe400078e3cff */
[----:B------:R-:W-:-:S02]  /*9350*/  ISETP.GE.U32.AND.EX P1, PT, R17, UR5, PT, P1 ;  /* 0x0000000511007c0c */ /* 0x000fc4000bf26110 */
[----:B------:R-:W-:Y:S02]  /*9360*/  PRMT R4, RZ, 0x7610, R4 ;  /* 0x00007610ff047816 */ /* 0x000fe40000000004 */
[----:B------:R-:W-:Y:S01]  /*9370*/  @P3 LOP3.LUT R0, R0, 0x1, R7, 0x78, !PT ;  /* 0x0000000100003812 */ /* 0x000fe200078e7807 */
[----:B------:R-:W-:-:S08]  /*9380*/  IMAD.MOV.U32 R7, RZ, RZ, -0x1 ;  /* 0xffffffffff077424 */ /* 0x000fd000078e00ff */
[----:B0-----:R-:W-:Y:S05]  /*9390*/  @P1 BRA `(.L_x_303) ;  /* 0x00000004004c1947 */ /* 0x001fea0003800000 */
[----:B------:R-:W-:Y:S01]  /*93a0*/  ULDC.64 UR4, c[0x0][0x628] ;  /* 0x00018a0000047ab9 */ /* 0x000fe20000000a00 */
[----:B------:R-:W0:Y:S01]  /*93b0*/  S2R R15, SR_CTAID.X ;  /* 0x00000000000f7919 */ /* 0x000e220000002500 */
[----:B------:R-:W-:Y:S01]  /*93c0*/  ISETP.NE.U32.AND P1, PT, RZ, UR4, PT ;  /* 0x00000004ff007c0c */ /* 0x000fe2000bf25070 */
[----:B------:R-:W-:Y:S01]  /*93d0*/  ULDC UR7, c[0x0][0x630] ;  /* 0x00018c0000077ab9 */ /* 0x000fe20000000800 */
[----:B------:R-:W-:Y:S01]  /*93e0*/  IMAD.MOV.U32 R4, RZ, RZ, R16 ;  /* 0x000000ffff047224 */ /* 0x000fe200078e0010 */
[----:B------:R-:W1:Y:S01]  /*93f0*/  S2R R14, SR_CTAID.Y ;  /* 0x00000000000e7919 */ /* 0x000e620000002600 */
[----:B------:R-:W-:Y:S01]  /*9400*/  ISETP.NE.AND.EX P1, PT, RZ, UR5, PT, P1 ;  /* 0x00000005ff007c0c */ /* 0x000fe2000bf25310 */
[----:B------:R-:W-:-:S12]  /*9410*/  IMAD.MOV.U32 R5, RZ, RZ, R17 ;  /* 0x000000ffff057224 */ /* 0x000fd800078e0011 */
[----:B------:R-:W-:Y:S05]  /*9420*/  @!P1 BRA `(.L_x_304) ;  /* 0x0000000000289947 */ /* 0x000fea0003800000 */
[----:B------:R-:W-:Y:S02]  /*9430*/  ULDC UR6, c[0x0][0x634] ;  /* 0x00018d0000067ab9 */ /* 0x000fe40000000800 */
[----:B------:R-:W-:-:S05]  /*9440*/  IADD3 R9, P1, R16, UR6, RZ ;  /* 0x0000000610097c10 */ /* 0x000fca000ff3e0ff */
[----:B------:R-:W-:-:S04]  /*9450*/  IMAD.X R21, RZ, RZ, R17, P1 ;  /* 0x000000ffff157224 */ /* 0x000fc800008e0611 */
[----:B------:R-:W-:-:S04]  /*9460*/  IMAD.WIDE.U32 R6, R21, UR4, RZ ;  /* 0x0000000415067c25 */ /* 0x000fc8000f8e00ff */
[----:B------:R-:W-:-:S04]  /*9470*/  IMAD.WIDE.U32 R6, P1, R9, UR5, R6 ;  /* 0x0000000509067c25 */ /* 0x000fc8000f820006 */
[----:B------:R-:W-:-:S04]  /*9480*/  IMAD.WIDE.U32 R8, R9, UR4, RZ ;  /* 0x0000000409087c25 */ /* 0x000fc8000f8e00ff */
[----:B------:R-:W-:Y:S01]  /*9490*/  IMAD.X R5, RZ, RZ, RZ, P1 ;  /* 0x000000ffff057224 */ /* 0x000fe200008e06ff */
[----:B------:R-:W-:Y:S01]  /*94a0*/  IADD3 RZ, P1, R9, R6, RZ ;  /* 0x0000000609ff7210 */ /* 0x000fe20007f3e0ff */
[----:B------:R-:W-:-:S04]  /*94b0*/  IMAD.MOV.U32 R4, RZ, RZ, R7 ;  /* 0x000000ffff047224 */ /* 0x000fc800078e0007 */
[----:B------:R-:W-:-:S08]  /*94c0*/  IMAD.WIDE.U32.X R4, R21, UR5, R4, P1 ;  /* 0x0000000515047c25 */ /* 0x000fd000088e0404 */
.L_x_304:
[--C-:B------:R-:W-:Y:S01]  /*94d0*/  SHF.R.U64 R8, R4, UR7, R5.reuse ;  /* 0x0000000704087c19 */ /* 0x100fe20008001205 */
[----:B------:R-:W-:Y:S01]  /*94e0*/  ULDC.64 UR4, c[0x0][0x620] ;  /* 0x0001880000047ab9 */ /* 0x000fe20000000a00 */
[----:B------:R-:W-:Y:S01]  /*94f0*/  SHF.R.U32.HI R4, RZ, UR7, R5 ;  /* 0x00000007ff047c19 */ /* 0x000fe20008011605 */
[----:B------:R-:W2:Y:S01]  /*9500*/  LDC R24, c[0x0][0x144] ;  /* 0x00005100ff187b82 */ /* 0x000ea20000000800 */
[----:B------:R-:W-:Y:S01]  /*9510*/  IADD3 R7, P1, RZ, -R8, RZ ;  /* 0x80000008ff077210 */ /* 0x000fe20007f3e0ff */
[----:B------:R-:W-:Y:S01]  /*9520*/  ULDC.64 UR8, c[0x0][0x640] ;  /* 0x0001900000087ab9 */ /* 0x000fe20000000a00 */
[----:B0-----:R-:W-:Y:S01]  /*9530*/  I2FP.F32.U32 R9, R15 ;  /* 0x0000000f00097245 */ /* 0x001fe20000201000 */
[----:B------:R-:W-:Y:S02]  /*9540*/  ULDC UR6, c[0x0][0x608] ;  /* 0x0001820000067ab9 */ /* 0x000fe40000000800 */
[----:B------:R-:W-:Y:S01]  /*9550*/  IMAD.X R4, RZ, RZ, ~R4, P1 ;  /* 0x000000ffff047224 */ /* 0x000fe200008e0e04 */
[----:B------:R-:W-:Y:S01]  /*9560*/  ISETP.NE.U32.AND P1, PT, RZ, UR8, PT ;  /* 0x00000008ff007c0c */ /* 0x000fe2000bf25070 */
[----:B------:R-:W0:Y:S02]  /*9570*/  LDC R21, c[0x0][0x148] ;  /* 0x00005200ff157b82 */ /* 0x000e240000000800 */
[----:B------:R-:W-:Y:S01]  /*9580*/  IMAD R6, R4, UR4, RZ ;  /* 0x0000000404067c24 */ /* 0x000fe2000f8e02ff */
[----:B------:R-:W-:Y:S01]  /*9590*/  ISETP.NE.AND.EX P1, PT, RZ, UR9, PT, P1 ;  /* 0x00000009ff007c0c */ /* 0x000fe2000bf25310 */
[----:B------:R-:W-:Y:S01]  /*95a0*/  IMAD.WIDE.U32 R4, R7, UR4, R16 ;  /* 0x0000000407047c25 */ /* 0x000fe2000f8e0010 */
[----:B------:R-:W-:-:S03]  /*95b0*/  ULDC UR4, c[0x0][0x150] ;  /* 0x0000540000047ab9 */ /* 0x000fc60000000800 */
[----:B------:R-:W-:Y:S02]  /*95c0*/  IMAD R7, R7, UR5, R6 ;  /* 0x0000000507077c24 */ /* 0x000fe4000f8e0206 */
[----:B------:R-:W-:Y:S01]  /*95d0*/  FMUL R6, R9, UR4 ;  /* 0x0000000409067c20 */ /* 0x000fe20008400000 */
[----:B------:R-:W-:Y:S01]  /*95e0*/  ULDC UR4, c[0x0][0x618] ;  /* 0x0001860000047ab9 */ /* 0x000fe20000000800 */
[----:B------:R-:W-:Y:S01]  /*95f0*/  ULDC UR5, c[0x0][0x154] ;  /* 0x0000550000057ab9 */ /* 0x000fe20000000800 */
[----:B------:R-:W-:-:S03]  /*9600*/  IMAD.IADD R5, R5, 0x1, R7 ;  /* 0x0000000105057824 */ /* 0x000fc600078e0207 */
[----:B------:R-:W3:Y:S02]  /*9610*/  F2I.U32.TRUNC.NTZ R6, R6 ;  /* 0x0000000600067305 */ /* 0x000ee4000020f000 */
[----:B------:R-:W-:Y:S02]  /*9620*/  SHF.R.U64 R9, R4, UR4, R5 ;  /* 0x0000000404097c19 */ /* 0x000fe40008001205 */
[----:B-1----:R-:W-:-:S05]  /*9630*/  I2FP.F32.U32 R4, R14 ;  /* 0x0000000e00047245 */ /* 0x002fca0000201000 */
[----:B------:R-:W-:Y:S01]  /*9640*/  FMUL R22, R4, UR5 ;  /* 0x0000000504167c20 */ /* 0x000fe20008400000 */
[----:B------:R-:W-:Y:S01]  /*9650*/  SHF.R.U32.HI R4, RZ, UR4, R5 ;  /* 0x00000004ff047c19 */ /* 0x000fe20008011605 */
[----:B------:R-:W-:-:S03]  /*9660*/  ULDC UR4, c[0x0][0x658] ;  /* 0x0001960000047ab9 */ /* 0x000fc60000000800 */
[--C-:B------:R-:W-:Y:S01]  /*9670*/  SHF.R.U64 R20, R9, UR6, R4.reuse ;  /* 0x0000000609147c19 */ /* 0x100fe20008001204 */
[----:B------:R-:W1:Y:S01]  /*9680*/  F2I.U32.TRUNC.NTZ R22, R22 ;  /* 0x0000001600167305 */ /* 0x000e62000020f000 */
[----:B------:R-:W-:Y:S01]  /*9690*/  SHF.R.U32.HI R5, RZ, UR6, R4 ;  /* 0x00000006ff057c19 */ /* 0x000fe20008011604 */
[----:B---3--:R-:W-:-:S03]  /*96a0*/  IMAD.MOV R6, RZ, RZ, -R6 ;  /* 0x000000ffff067224 */ /* 0x008fc600078e0a06 */
[----:B------:R-:W-:Y:S01]  /*96b0*/  SHF.R.U64 R18, R20, UR4, R5 ;  /* 0x0000000414127c19 */ /* 0x000fe20008001205 */
[----:B--2---:R-:W-:Y:S01]  /*96c0*/  IMAD R15, R24, R6, R15 ;  /* 0x00000006180f7224 */ /* 0x004fe200078e020f */
[----:B------:R-:W-:-:S03]  /*96d0*/  SHF.R.U32.HI R23, RZ, UR4, R5 ;  /* 0x00000004ff177c19 */ /* 0x000fc60008011605 */
[----:B------:R-:W-:Y:S02]  /*96e0*/  IMAD.MOV.U32 R4, RZ, RZ, R18 ;  /* 0x000000ffff047224 */ /* 0x000fe400078e0012 */
[----:B------:R-:W-:Y:S01]  /*96f0*/  IMAD.MOV.U32 R5, RZ, RZ, R23 ;  /* 0x000000ffff057224 */ /* 0x000fe200078e0017 */
[----:B-1----:R-:W-:Y:S06]  /*9700*/  @!P1 BRA `(.L_x_305) ;  /* 0x0000000000289947 */ /* 0x002fec0003800000 */
[----:B------:R-:W-:Y:S02]  /*9710*/  ULDC UR4, c[0x0][0x64c] ;  /* 0x0001930000047ab9 */ /* 0x000fe40000000800 */
[----:B------:R-:W-:-:S05]  /*9720*/  IADD3 R5, P1, R18, UR4, RZ ;  /* 0x0000000412057c10 */ /* 0x000fca000ff3e0ff */
[----:B------:R-:W-:-:S04]  /*9730*/  IMAD.X R23, RZ, RZ, R23, P1 ;  /* 0x000000ffff177224 */ /* 0x000fc800008e0617 */
[----:B------:R-:W-:-:S04]  /*9740*/  IMAD.WIDE.U32 R6, R23, UR8, RZ ;  /* 0x0000000817067c25 */ /* 0x000fc8000f8e00ff */
[----:B------:R-:W-:-:S04]  /*9750*/  IMAD.WIDE.U32 R6, P1, R5, UR9, R6 ;  /* 0x0000000905067c25 */ /* 0x000fc8000f820006 */
[----:B------:R-:W-:-:S04]  /*9760*/  IMAD.WIDE.U32 R4, R5, UR8, RZ ;  /* 0x0000000805047c25 */ /* 0x000fc8000f8e00ff */
[----:B------:R-:W-:Y:S01]  /*9770*/  IMAD.MOV.U32 R4, RZ, RZ, R7 ;  /* 0x000000ffff047224 */ /* 0x000fe200078e0007 */
[----:B------:R-:W-:Y:S01]  /*9780*/  IADD3 RZ, P3, R5, R6, RZ ;  /* 0x0000000605ff7210 */ /* 0x000fe20007f7e0ff */
[----:B------:R-:W-:-:S04]  /*9790*/  IMAD.X R5, RZ, RZ, RZ, P1 ;  /* 0x000000ffff057224 */ /* 0x000fc800008e06ff */
[----:B------:R-:W-:-:S08]  /*97a0*/  IMAD.WIDE.U32.X R4, R23, UR9, R4, P3 ;  /* 0x0000000917047c25 */ /* 0x000fd000098e0404 */
.L_x_305:
[----:B------:R-:W-:Y:S01]  /*97b0*/  ISETP.NE.AND P1, PT, R2, 0x1, PT ;  /* 0x000000010200780c */ /* 0x000fe20003f25270 */
[----:B------:R-:W-:Y:S01]  /*97c0*/  ULDC UR4, c[0x0][0x648] ;  /* 0x0001920000047ab9 */ /* 0x000fe20000000800 */
[----:B------:R-:W-:Y:S01]  /*97d0*/  LOP3.LUT R20, R20, UR17, RZ, 0xc0, !PT ;  /* 0x0000001114147c12 */ /* 0x000fe2000f8ec0ff */
[----:B------:R-:W-:Y:S01]  /*97e0*/  IMAD.MOV R22, RZ, RZ, -R22 ;  /* 0x000000ffff167224 */ /* 0x000fe200078e0a16 */
[----:B------:R-:W-:Y:S01]  /*97f0*/  SHF.R.U64 R5, R4, UR4, R5 ;  /* 0x0000000404057c19 */ /* 0x000fe20008001205 */
[----:B------:R-:W-:Y:S01]  /*9800*/  ULDC UR4, c[0x0][0x638] ;  /* 0x00018e0000047ab9 */ /* 0x000fe20000000800 */
[----:B------:R-:W-:Y:S01]  /*9810*/  LOP3.LUT R9, R9, UR16, RZ, 0xc0, !PT ;  /* 0x0000001009097c12 */ /* 0x000fe2000f8ec0ff */
[----:B------:R-:W-:Y:S01]  /*9820*/  ULDC UR5, c[0x0][0x610] ;  /* 0x0001840000057ab9 */ /* 0x000fe20000000800 */
[----:B------:R-:W-:Y:S02]  /*9830*/  IMAD.MOV.U32 R4, RZ, RZ, 0x1 ;  /* 0x00000001ff047424 */ /* 0x000fe400078e00ff */
[----:B------:R-:W-:-:S02]  /*9840*/  IMAD.MOV R7, RZ, RZ, -R5 ;  /* 0x000000ffff077224 */ /* 0x000fc400078e0a05 */
[----:B------:R-:W-:Y:S02]  /*9850*/  IMAD R20, R5, UR18, R20 ;  /* 0x0000001205147c24 */ /* 0x000fe4000f8e0214 */
[----:B0-----:R-:W-:Y:S02]  /*9860*/  @P1 IMAD R15, R21, R22, R14 ;  /* 0x00000016150f1224 */ /* 0x001fe400078e020e */
[----:B------:R-:W-:Y:S01]  /*9870*/  IMAD R18, R7, UR4, R18 ;  /* 0x0000000407127c24 */ /* 0x000fe2000f8e0212 */
[----:B------:R-:W-:Y:S01]  /*9880*/  ULDC UR4, c[0x0][0x600] ;  /* 0x0001800000047ab9 */ /* 0x000fe20000000800 */
[----:B------:R-:W-:Y:S02]  /*9890*/  IMAD R15, R20, UR5, R15 ;  /* 0x00000005140f7c24 */ /* 0x000fe4000f8e020f */
[----:B------:R-:W-:-:S05]  /*98a0*/  IMAD R18, R18, UR4, R9 ;  /* 0x0000000412127c24 */ /* 0x000fca000f8e0209 */
[----:B------:R-:W-:Y:S02]  /*98b0*/  SEL R9, R18, R15, !P1 ;  /* 0x0000000f12097207 */ /* 0x000fe40004800000 */
[----:B------:R-:W-:-:S07]  /*98c0*/  SEL R7, R15, R18, !P1 ;  /* 0x000000120f077207 */ /* 0x000fce0004800000 */
.L_x_303:
[----:B------:R-:W-:Y:S05]  /*98d0*/  BSYNC B1 ;  /* 0x0000000000017941 */ /* 0x000fea0003800000 */
.L_x_302:
[----:B------:R-:W-:-:S13]  /*98e0*/  LOP3.LUT P1, RZ, R4, 0xff, RZ, 0xc0, !PT ;  /* 0x000000ff04ff7812 */ /* 0x000fda000782c0ff */
[----:B------:R-:W-:Y:S05]  /*98f0*/  @P1 BRA `(.L_x_306) ;  /* 0xfffffff4004c1947 */ /* 0x000fea000383ffff */
[----:B------:R-:W-:Y:S05]  /*9900*/  BSYNC B0 ;  /* 0x0000000000007941 */ /* 0x000fea0003800000 */
.L_x_294:
[----:B------:R-:W-:-:S03]  /*9910*/  UMOV UR4, 0xffffffff ;  /* 0xffffffff00047882 */ /* 0x000fc60000000000 */
[----:B------:R-:W-:Y:S05]  /*9920*/  BRA.DIV UR4, `(.L_x_307) ;  /* 0x00000006045c7947 */ /* 0x000fea000b800000 */
[----:B------:R-:W-:-:S13]  /*9930*/  ELECT P6, URZ, PT ;  /* 0x00000000003f782f */ /* 0x000fda00038c0000 */
.L_x_323:
[----:B------:R-:W-:Y:S04]  /*9940*/  BSSY B0, `(.L_x_308) ;  /* 0x000003d000007945 */ /* 0x000fe80003800000 */
[----:B------:R-:W-:Y:S05]  /*9950*/  @!P6 BRA `(.L_x_309) ;  /* 0x0000000000ece947 */ /* 0x000fea0003800000 */
[----:B------:R-:W-:-:S04]  /*9960*/  LOP3.LUT R19, R19, 0x2, RZ, 0xfc, !PT ;  /* 0x0000000213137812 */ /* 0x000fc800078efcff */
[----:B------:R-:W-:-:S13]  /*9970*/  ISETP.NE.AND P0, PT, R19, 0x3, PT ;  /* 0x000000031300780c */ /* 0x000fda0003f05270 */
[----:B------:R-:W-:Y:S05]  /*9980*/  @!P0 BRA `(.L_x_310) ;  /* 0x0000000000048947 */ /* 0x000fea0003800000 */
[----:B------:R-:W-:Y:S01]  /*9990*/  BPT.TRAP 0x1 ;  /* 0x000000040000795c */ /* 0x000fe20000300000 */
.L_x_310:
[----:B------:R-:W0:Y:S01]  /*99a0*/  S2R R3, SR_CgaCtaId ;  /* 0x0000000000037919 */ /* 0x000e220000008800 */
[----:B------:R-:W-:-:S04]  /*99b0*/  MOV R2, 0x400 ;  /* 0x0000040000027802 */ /* 0x000fc80000000f00 */
[----:B0-----:R-:W-:Y:S02]  /*99c0*/  LEA R3, R3, R2, 0x18 ;  /* 0x0000000203037211 */ /* 0x001fe400078ec0ff */
[----:B------:R-:W-:-:S03]  /*99d0*/  SHF.L.U32 R2, R0, 0x1f, RZ ;  /* 0x0000001f00027819 */ /* 0x000fc600000006ff */
[----:B------:R-:W-:-:S04]  /*99e0*/  VIADD R3, R3, 0x30 ;  /* 0x0000003003037836 */ /* 0x000fc80000000000 */
[C---:B------:R-:W-:Y:S02]  /*99f0*/  IMAD R7, R12.reuse, 0x8, R3 ;  /* 0x000000080c077824 */ /* 0x040fe400078e0203 */
[----:B------:R-:W-:Y:S02]  /*9a00*/  VIADD R12, R12, 0x1 ;  /* 0x000000010c0c7836 */ /* 0x000fe40000000000 */
[----:B------:R-:W0:Y:S03]  /*9a10*/  SYNCS.PHASECHK.TRANS64.TRYWAIT P0, [R7+URZ], R2 ;  /* 0x00000002070075a7 */ /* 0x000e26000800017f */
[----:B------:R-:W-:-:S04]  /*9a20*/  ISETP.NE.AND P1, PT, R12, 0x6, PT ;  /* 0x000000060c00780c */ /* 0x000fc80003f25270 */
[----:B------:R-:W-:Y:S02]  /*9a30*/  SEL R5, RZ, 0x1, P1 ;  /* 0x00000001ff057807 */ /* 0x000fe40000800000 */
[----:B------:R-:W-:Y:S02]  /*9a40*/  SEL R12, R12, RZ, P1 ;  /* 0x000000ff0c0c7207 */ /* 0x000fe40000800000 */
[----:B------:R-:W-:-:S03]  /*9a50*/  LOP3.LUT R5, R0, R5, RZ, 0x3c, !PT ;  /* 0x0000000500057212 */ /* 0x000fc600078e3cff */
[----:B------:R-:W-:Y:S01]  /*9a60*/  IMAD R9, R12, 0x8, R3 ;  /* 0x000000080c097824 */ /* 0x000fe200078e0203 */
[----:B------:R-:W-:Y:S01]  /*9a70*/  SHF.L.U32 R4, R5, 0x1f, RZ ;  /* 0x0000001f05047819 */ /* 0x000fe200000006ff */
[----:B0-----:R-:W-:Y:S06]  /*9a80*/  @!P0 BRA `(.L_x_311) ;  /* 0x0000000400248947 */ /* 0x001fec0003800000 */
.L_x_324:
[----:B------:R-:W1:Y:S01]  /*9a90*/  SYNCS.PHASECHK.TRANS64.TRYWAIT P0, [R9+URZ], R4 ;  /* 0x00000004090075a7 */ /* 0x000e62000800017f */
[----:B------:R-:W-:-:S05]  /*9aa0*/  VIADD R0, R12, 0x1 ;  /* 0x000000010c007836 */ /* 0x000fca0000000000 */
[----:B------:R-:W-:-:S04]  /*9ab0*/  ISETP.NE.AND P1, PT, R0, 0x6, PT ;  /* 0x000000060000780c */ /* 0x000fc80003f25270 */
[----:B0-----:R-:W-:Y:S02]  /*9ac0*/  SEL R2, RZ, 0x1, P1 ;  /* 0x00000001ff027807 */ /* 0x001fe40000800000 */
[----:B------:R-:W-:Y:S02]  /*9ad0*/  SEL R0, R0, RZ, P1 ;  /* 0x000000ff00007207 */ /* 0x000fe40000800000 */
[----:B------:R-:W-:-:S03]  /*9ae0*/  LOP3.LUT R7, R5, R2, RZ, 0x3c, !PT ;  /* 0x0000000205077212 */ /* 0x000fc600078e3cff */
[----:B------:R-:W-:Y:S01]  /*9af0*/  IMAD R6, R0, 0x8, R3 ;  /* 0x0000000800067824 */ /* 0x000fe200078e0203 */
[----:B------:R-:W-:Y:S01]  /*9b00*/  SHF.L.U32 R5, R7, 0x1f, RZ ;  /* 0x0000001f07057819 */ /* 0x000fe200000006ff */
[----:B-1----:R-:W-:Y:S06]  /*9b10*/  @!P0 BRA `(.L_x_312) ;  /* 0x0000000400148947 */ /* 0x002fec0003800000 */
.L_x_325:
[----:B------:R-:W1:Y:S01]  /*9b20*/  SYNCS.PHASECHK.TRANS64.TRYWAIT P0, [R6+URZ], R5 ;  /* 0x00000005060075a7 */ /* 0x000e62000800017f */
[----:B------:R-:W-:-:S05]  /*9b30*/  VIADD R0, R0, 0x1 ;  /* 0x0000000100007836 */ /* 0x000fca0000000000 */
[----:B------:R-:W-:-:S04]  /*9b40*/  ISETP.NE.AND P1, PT, R0, 0x6, PT ;  /* 0x000000060000780c */ /* 0x000fc80003f25270 */
[----:B------:R-:W-:Y:S02]  /*9b50*/  SEL R2, RZ, 0x1, P1 ;  /* 0x00000001ff027807 */ /* 0x000fe40000800000 */
[----:B------:R-:W-:Y:S02]  /*9b60*/  SEL R0, R0, RZ, P1 ;  /* 0x000000ff00007207 */ /* 0x000fe40000800000 */
[----:B------:R-:W-:-:S03]  /*9b70*/  LOP3.LUT R7, R7, R2, RZ, 0x3c, !PT ;  /* 0x0000000207077212 */ /* 0x000fc600078e3cff */
[----:B0-----:R-:W-:Y:S01]  /*9b80*/  IMAD R9, R0, 0x8, R3 ;  /* 0x0000000800097824 */ /* 0x001fe200078e0203 */
[----:B------:R-:W-:Y:S01]  /*9b90*/  SHF.L.U32 R4, R7, 0x1f, RZ ;  /* 0x0000001f07047819 */ /* 0x000fe200000006ff */
[----:B-1----:R-:W-:Y:S06]  /*9ba0*/  @!P0 BRA `(.L_x_313) ;  /* 0x0000000400048947 */ /* 0x002fec0003800000 */
.L_x_326:
        /* <DEDUP_REMOVED lines=9> */
.L_x_327:
[----:B------:R-:W1:Y:S01]  /*9c40*/  SYNCS.PHASECHK.TRANS64.TRYWAIT P0, [R6+URZ], R5 ;  /* 0x00000005060075a7 */ /* 0x000e62000800017f */
[----:B------:R-:W-:-:S05]  /*9c50*/  VIADD R0, R0, 0x1 ;  /* 0x0000000100007836 */ /* 0x000fca0000000000 */
[----:B------:R-:W-:-:S04]  /*9c60*/  ISETP.NE.AND P1, PT, R0, 0x6, PT ;  /* 0x000000060000780c */ /* 0x000fc80003f25270 */
[----:B------:R-:W-:Y:S02]  /*9c70*/  SEL R2, RZ, 0x1, P1 ;  /* 0x00000001ff027807 */ /* 0x000fe40000800000 */
[----:B------:R-:W-:Y:S02]  /*9c80*/  SEL R0, R0, RZ, P1 ;  /* 0x000000ff00007207 */ /* 0x000fe40000800000 */
[----:B------:R-:W-:Y:S01]  /*9c90*/  LOP3.LUT R2, R7, R2, RZ, 0x3c, !PT ;  /* 0x0000000207027212 */ /* 0x000fe200078e3cff */
[----:B-1----:R-:W-:Y:S06]  /*9ca0*/  @!P0 BRA `(.L_x_315) ;  /* 0x0000000000ec8947 */ /* 0x002fec0003800000 */
.L_x_328:
[----:B------:R-:W-:Y:S01]  /*9cb0*/  IMAD R3, R0, 0x8, R3 ;  /* 0x0000000800037824 */ /* 0x000fe200078e0203 */
[----:B------:R-:W-:-:S07]  /*9cc0*/  SHF.L.U32 R0, R2, 0x1f, RZ ;  /* 0x0000001f02007819 */ /* 0x000fce00000006ff */
.L_x_316:
[----:B--2---:R2:W3:Y:S02]  /*9cd0*/  SYNCS.PHASECHK.TRANS64.TRYWAIT P0, [R3+URZ], R0 ;  /* 0x00000000030075a7 */ /* 0x0044e4000800017f */
[----:B---3--:R-:W-:Y:S05]  /*9ce0*/  @!P0 NANOSLEEP.SYNCS 0x989680 ;  /* 0x009896800000895d */ /* 0x008fea0003900000 */
[----:B------:R-:W3:Y:S02]  /*9cf0*/  @!P0 SYNCS.PHASECHK.TRANS64 P0, [R3+URZ], R0 ;  /* 0x00000000030085a7 */ /* 0x000ee4000800007f */
[----:B---3--:R-:W-:Y:S05]  /*9d00*/  @!P0 BRA `(.L_x_316) ;  /* 0xfffffffc00f08947 */ /* 0x008fea000383ffff */
.L_x_309:
[----:B------:R-:W-:Y:S05]  /*9d10*/  BSYNC B0 ;  /* 0x0000000000007941 */ /* 0x000fea0003800000 */
.L_x_308:
[----:B------:R-:W-:Y:S05]  /*9d20*/  EXIT ;  /* 0x000000000000794d */ /* 0x000fea0003800000 */
.L_x_17:
[----:B----4-:R4:W0:Y:S02]  /*9d30*/  SYNCS.PHASECHK.TRANS64.TRYWAIT P1, [R3+URZ], R0 ;  /* 0x00000000030075a7 */ /* 0x010824000802017f */
[----:B0-----:R-:W-:Y:S05]  /*9d40*/  @!P1 NANOSLEEP.SYNCS 0x989680 ;  /* 0x009896800000995d */ /* 0x001fea0003900000 */
[----:B------:R-:W0:Y:S02]  /*9d50*/  @!P1 SYNCS.PHASECHK.TRANS64 P1, [R3+URZ], R0 ;  /* 0x00000000030095a7 */ /* 0x000e24000802007f */
[----:B0-----:R-:W-:Y:S05]  /*9d60*/  @!P1 BRA `(.L_x_17) ;  /* 0xfffffffc00f09947 */ /* 0x001fea000383ffff */
[----:B------:R-:W-:Y:S05]  /*9d70*/  BRA `(.L_x_16) ;  /* 0xffffff74004c7947 */ /* 0x000fea000383ffff */
.L_x_22:
[----:B-1----:R1:W3:Y:S02]  /*9d80*/  SYNCS.PHASECHK.TRANS64.TRYWAIT P1, [R5+URZ], R4 ;  /* 0x00000004050075a7 */ /* 0x0022e4000802017f */
[----:B---3--:R-:W-:Y:S05]  /*9d90*/  @!P1 NANOSLEEP.SYNCS 0x989680 ;  /* 0x009896800000995d */ /* 0x008fea0003900000 */
[----:B------:R-:W3:Y:S02]  /*9da0*/  @!P1 SYNCS.PHASECHK.TRANS64 P1, [R5+URZ], R4 ;  /* 0x00000004050095a7 */ /* 0x000ee4000802007f */
[----:B---3--:R-:W-:Y:S05]  /*9db0*/  @!P1 BRA `(.L_x_22) ;  /* 0xfffffffc00f09947 */ /* 0x008fea000383ffff */
[----:B------:R-:W-:Y:S05]  /*9dc0*/  BRA `(.L_x_21) ;  /* 0xffffff7400f07947 */ /* 0x000fea000383ffff */
.L_x_295:
[----:B------:R-:W-:Y:S01]  /*9dd0*/  BSSY B1, `(.L_x_317) ;  /* 0x0000006000017945 */ /* 0x000fe20003800000 */
[----:B------:R-:W-:-:S07]  /*9de0*/  IMAD.MOV.U32 R15, RZ, RZ, -0x1 ;  /* 0xffffffffff0f7424 */ /* 0x000fce00078e00ff */
[----:B------:R-:W-:Y:S05]  /*9df0*/  WARPSYNC.COLLECTIVE R15, `(.L_x_318) ;  /* 0x000000000f0c7348 */ /* 0x000fea0003c00000 */
[----:B------:R-:W-:Y:S02]  /*9e00*/  ELECT P6, UR62, PT ;  /* 0x00000000003e782f */ /* 0x000fe400038c0000 */
[----:B------:R-:W-:Y:S01]  /*9e10*/  MOV R14, UR62 ;  /* 0x0000003e000e7c02 */ /* 0x000fe20008000f00 */
[----:B------:R-:W-:Y:S10]  /*9e20*/  ENDCOLLECTIVE ;  /* 0x000000000000791b */ /* 0x000ff40003800000 */
.L_x_318:
[----:B------:R-:W-:Y:S05]  /*9e30*/  BSYNC B1 ;  /* 0x0000000000017941 */ /* 0x000fea0003800000 */
.L_x_317:
[----:B------:R-:W-:Y:S05]  /*9e40*/  BRA `(.L_x_319) ;  /* 0xfffffff000047947 */ /* 0x000fea000383ffff */
.L_x_298:
[----:B0-----:R0:W1:Y:S02]  /*9e50*/  SYNCS.PHASECHK.TRANS64.TRYWAIT P1, [R14+URZ+0x30], R7 ;  /* 0x000030070e0075a7 */ /* 0x001064000802017f */
[----:B-1----:R-:W-:Y:S05]  /*9e60*/  @!P1 NANOSLEEP.SYNCS 0x989680 ;  /* 0x009896800000995d */ /* 0x002fea0003900000 */
[----:B------:R-:W1:Y:S02]  /*9e70*/  @!P1 SYNCS.PHASECHK.TRANS64 P1, [R14+URZ+0x30], R7 ;  /* 0x000030070e0095a7 */ /* 0x000e64000802007f */
[----:B-1----:R-:W-:Y:S05]  /*9e80*/  @!P1 BRA `(.L_x_298) ;  /* 0xfffffffc00f09947 */ /* 0x002fea000383ffff */
[----:B------:R-:W-:Y:S05]  /*9e90*/  BRA `(.L_x_320) ;  /* 0xfffffff000387947 */ /* 0x000fea000383ffff */
.L_x_307:
[----:B------:R-:W-:Y:S01]  /*9ea0*/  BSSY B0, `(.L_x_321) ;  /* 0x0000006000007945 */ /* 0x000fe20003800000 */
[----:B------:R-:W-:-:S07]  /*9eb0*/  IMAD.MOV.U32 R15, RZ, RZ, -0x1 ;  /* 0xffffffffff0f7424 */ /* 0x000fce00078e00ff */
[----:B------:R-:W-:Y:S05]  /*9ec0*/  WARPSYNC.COLLECTIVE R15, `(.L_x_322) ;  /* 0x000000000f0c7348 */ /* 0x000fea0003c00000 */
[----:B------:R-:W-:Y:S02]  /*9ed0*/  ELECT P6, UR62, PT ;  /* 0x00000000003e782f */ /* 0x000fe400038c0000 */
[----:B------:R-:W-:Y:S01]  /*9ee0*/  MOV R14, UR62 ;  /* 0x0000003e000e7c02 */ /* 0x000fe20008000f00 */
[----:B------:R-:W-:Y:S10]  /*9ef0*/  ENDCOLLECTIVE ;  /* 0x000000000000791b */ /* 0x000ff40003800000 */
.L_x_322:
[----:B------:R-:W-:Y:S05]  /*9f00*/  BSYNC B0 ;  /* 0x0000000000007941 */ /* 0x000fea0003800000 */
.L_x_321:
[----:B------:R-:W-:Y:S05]  /*9f10*/  BRA `(.L_x_323) ;  /* 0xfffffff800887947 */ /* 0x000fea000383ffff */
.L_x_311:
[----:B0-----:R0:W1:Y:S02]  /*9f20*/  SYNCS.PHASECHK.TRANS64.TRYWAIT P0, [R7+URZ], R2 ;  /* 0x00000002070075a7 */ /* 0x001064000800017f */
[----:B-1----:R-:W-:Y:S05]  /*9f30*/  @!P0 NANOSLEEP.SYNCS 0x989680 ;  /* 0x009896800000895d */ /* 0x002fea0003900000 */
[----:B------:R-:W1:Y:S02]  /*9f40*/  @!P0 SYNCS.PHASECHK.TRANS64 P0, [R7+URZ], R2 ;  /* 0x00000002070085a7 */ /* 0x000e64000800007f */
[----:B-1----:R-:W-:Y:S05]  /*9f50*/  @!P0 BRA `(.L_x_311) ;  /* 0xfffffffc00f08947 */ /* 0x002fea000383ffff */
[----:B------:R-:W-:Y:S05]  /*9f60*/  BRA `(.L_x_324) ;  /* 0xfffffff800c87947 */ /* 0x000fea000383ffff */
.L_x_312:
[----:B0-----:R0:W1:Y:S02]  /*9f70*/  SYNCS.PHASECHK.TRANS64.TRYWAIT P0, [R9+URZ], R4 ;  /* 0x00000004090075a7 */ /* 0x001064000800017f */
[----:B-1----:R-:W-:Y:S05]  /*9f80*/  @!P0 NANOSLEEP.SYNCS 0x989680 ;  /* 0x009896800000895d */ /* 0x002fea0003900000 */
[----:B------:R-:W1:Y:S02]  /*9f90*/  @!P0 SYNCS.PHASECHK.TRANS64 P0, [R9+URZ], R4 ;  /* 0x00000004090085a7 */ /* 0x000e64000800007f */
[----:B-1----:R-:W-:Y:S05]  /*9fa0*/  @!P0 BRA `(.L_x_312) ;  /* 0xfffffffc00f08947 */ /* 0x002fea000383ffff */
[----:B------:R-:W-:Y:S05]  /*9fb0*/  BRA `(.L_x_325) ;  /* 0xfffffff800d87947 */ /* 0x000fea000383ffff */
.L_x_313:
[----:B0-----:R0:W1:Y:S02]  /*9fc0*/  SYNCS.PHASECHK.TRANS64.TRYWAIT P0, [R6+URZ], R5 ;  /* 0x00000005060075a7 */ /* 0x001064000800017f */
[----:B-1----:R-:W-:Y:S05]  /*9fd0*/  @!P0 NANOSLEEP.SYNCS 0x989680 ;  /* 0x009896800000895d */ /* 0x002fea0003900000 */
[----:B------:R-:W1:Y:S02]  /*9fe0*/  @!P0 SYNCS.PHASECHK.TRANS64 P0, [R6+URZ], R5 ;  /* 0x00000005060085a7 */ /* 0x000e64000800007f */
[----:B-1----:R-:W-:Y:S05]  /*9ff0*/  @!P0 BRA `(.L_x_313) ;  /* 0xfffffffc00f08947 */ /* 0x002fea000383ffff */
[----:B------:R-:W-:Y:S05]  /*a000*/  BRA `(.L_x_326) ;  /* 0xfffffff800e87947 */ /* 0x000fea000383ffff */
.L_x_314:
[----:B0-----:R0:W1:Y:S02]  /*a010*/  SYNCS.PHASECHK.TRANS64.TRYWAIT P0, [R9+URZ], R4 ;  /* 0x00000004090075a7 */ /* 0x001064000800017f */
[----:B-1----:R-:W-:Y:S05]  /*a020*/  @!P0 NANOSLEEP.SYNCS 0x989680 ;  /* 0x009896800000895d */ /* 0x002fea0003900000 */
[----:B------:R-:W1:Y:S02]  /*a030*/  @!P0 SYNCS.PHASECHK.TRANS64 P0, [R9+URZ], R4 ;  /* 0x00000004090085a7 */ /* 0x000e64000800007f */
[----:B-1----:R-:W-:Y:S05]  /*a040*/  @!P0 BRA `(.L_x_314) ;  /* 0xfffffffc00f08947 */ /* 0x002fea000383ffff */
[----:B------:R-:W-:Y:S05]  /*a050*/  BRA `(.L_x_327) ;  /* 0xfffffff800f87947 */ /* 0x000fea000383ffff */
.L_x_315:
[----:B-1----:R1:W2:Y:S02]  /*a060*/  SYNCS.PHASECHK.TRANS64.TRYWAIT P0, [R6+URZ], R5 ;  /* 0x00000005060075a7 */ /* 0x0022a4000800017f */
[----:B--2---:R-:W-:Y:S05]  /*a070*/  @!P0 NANOSLEEP.SYNCS 0x989680 ;  /* 0x009896800000895d */ /* 0x004fea0003900000 */
[----:B------:R-:W2:Y:S02]  /*a080*/  @!P0 SYNCS.PHASECHK.TRANS64 P0, [R6+URZ], R5 ;  /* 0x00000005060085a7 */ /* 0x000ea4000800007f */
[----:B--2---:R-:W-:Y:S05]  /*a090*/  @!P0 BRA `(.L_x_315) ;  /* 0xfffffffc00f08947 */ /* 0x004fea000383ffff */
[----:B------:R-:W-:Y:S05]  /*a0a0*/  BRA `(.L_x_328) ;  /* 0xfffffffc00007947 */ /* 0x000fea000383ffff */
.L_x_329:
[----:B------:R-:W-:-:S00]  /*a0b0*/  BRA `(.L_x_329) ;  /* 0xfffffffc00fc7947 */ /* 0x000fc0000383ffff */
[----:B------:R-:W-:-:S00]  /*a0c0*/  NOP ;  /* 0x0000000000007918 */ /* 0x000fc00000000000 */
        /* <DEDUP_REMOVED lines=11> */
.L_x_330:


//--------------------- .nv.global.init           --------------------------
	.section	.nv.global.init,"aw",@progbits
.nv.global.init:
	.type		$str$22,@object
	.size		$str$22,($str$23 - $str$22)
$str$22:
        /*0000*/ 	.byte	0x6b, 0x5f, 0x74, 0x69, 0x6c, 0x65, 0x5f, 0x63, 0x6f, 0x75, 0x6e, 0x74, 0x20, 0x3e, 0x3d, 0x20
        /*0010*/ 	.byte	0x31, 0x00
	.type		$str$23,@object
	.size		$str$23,(__unnamed_1 - $str$23)
$str$23:
        /*0012*/ 	.byte	0x2f, 0x74, 0x6d, 0x70, 0x2f, 0x63, 0x75, 0x74, 0x6c, 0x61, 0x73, 0x73, 0x5f, 0x73, 0x77, 0x65
        /*0022*/ 	.byte	0x65, 0x70, 0x5f, 0x73, 0x72, 0x63, 0x2f, 0x69, 0x6e, 0x63, 0x6c, 0x75, 0x64, 0x65, 0x2f, 0x63
        /*0032*/ 	.byte	0x75, 0x74, 0x6c, 0x61, 0x73, 0x73, 0x2f, 0x67, 0x65, 0x6d, 0x6d, 0x2f, 0x63, 0x6f, 0x6c, 0x6c
        /*0042*/ 	.byte	0x65, 0x63, 0x74, 0x69, 0x76, 0x65, 0x2f, 0x73, 0x6d, 0x39, 0x30, 0x5f, 0x6d, 0x6d, 0x61, 0x5f
        /*0052*/ 	.byte	0x74, 0x6d, 0x61, 0x5f, 0x67, 0x6d, 0x6d, 0x61, 0x5f, 0x73, 0x73, 0x5f, 0x77, 0x61, 0x72, 0x70
        /*0062*/ 	.byte	0x73, 0x70, 0x65, 0x63, 0x69, 0x61, 0x6c, 0x69, 0x7a, 0x65, 0x64, 0x2e, 0x68, 0x70, 0x70, 0x00
	.type		__unnamed_1,@object
	.size		__unnamed_1,(.L_0 - __unnamed_1)
__unnamed_1:
        /*0072*/ 	.byte	0x76, 0x6f, 0x69, 0x64, 0x20, 0x63, 0x75, 0x74, 0x6c, 0x61, 0x73, 0x73, 0x3a, 0x3a, 0x67, 0x65
        /* <DEDUP_REMOVED lines=172> */
        /*0b42*/ 	.byte	0x00
.L_0:


//--------------------- .nv.shared._ZN7cutlass13device_kernelINS_4gemm6kernel13GemmUniversalIN4cute5tupleIJiiiiEEENS1_10collective13CollectiveMmaINS1_34MainloopSm90TmaGmmaWarpSpecializedILi6ENS5_IJNS4_1CILi1EEESB_SB_EEENS1_35KernelTmaWarpSpecializedCooperativeEEENS5_IJNSA_ILi256EEENSA_ILi128EEENSA_ILi32EEEEEEaNS5_IJlSB_lEEEaSJ_NS4_8TiledMMAINS4_8MMA_AtomIJNS4_4SM904GMMA27MMA_64x128x32_S32S8S8_SS_TNEEEENS4_6LayoutINS5_IJNSA_ILi2EEESB_SB_EEENS5_IJSB_NSA_ILi0EEEST_EEEEENS5_IJNS4_10UnderscoreESW_SW_EEEEENS4_13SM90_TMA_LOADENS4_14ComposedLayoutINS4_7SwizzleILi1ELi4ELi3EEENS4_18smem_ptr_flag_bitsILi8EEENSQ_INS5_IJNSA_ILi8EEESH_EEENS5_IJSH_SB_EEEEEEEvNS4_8identityESZ_S19_vS1A_EENS_8epilogue10collective6detail29Sm90TmaWarpSpecializedAdapterINS1D_15DefaultEpilogueIaSJ_SJ_NS1C_6thread17LinearCombinationIaLi1EiiLNS1H_9ScaleType4KindE0ELNS_15FloatRoundStyleE2EaEENS1_15EpilogueDefaultEEEEEvvEEEEvNT_6ParamsE --------------------------
	.section	.nv.shared._ZN7cutlass13device_kernelINS_4gemm6kernel13GemmUniversalIN4cute5tupleIJiiiiEEENS1_10collective13CollectiveMmaINS1_34MainloopSm90TmaGmmaWarpSpecializedILi6ENS5_IJNS4_1CILi1EEESB_SB_EEENS1_35KernelTmaWarpSpecializedCooperativeEEENS5_IJNSA_ILi256EEENSA_ILi128EEENSA_ILi32EEEEEEaNS5_IJlSB_lEEEaSJ_NS4_8TiledMMAINS4_8MMA_AtomIJNS4_4SM904GMMA27MMA_64x128x32_S32S8S8_SS_TNEEEENS4_6LayoutINS5_IJNSA_ILi2EEESB_SB_EEENS5_IJSB_NSA_ILi0EEEST_EEEEENS5_IJNS4_10UnderscoreESW_SW_EEEEENS4_13SM90_TMA_LOADENS4_14ComposedLayoutINS4_7SwizzleILi1ELi4ELi3EEENS4_18smem_ptr_flag_bitsILi8EEENSQ_INS5_IJNSA_ILi8EEESH_EEENS5_IJSH_SB_EEEEEEEvNS4_8identityESZ_S19_vS1A_EENS_8epilogue10collective6detail29Sm90TmaWarpSpecializedAdapterINS1D_15DefaultEpilogueIaSJ_SJ_NS1C_6thread17LinearCombinationIaLi1EiiLNS1H_9ScaleType4KindE0ELNS_15FloatRoundStyleE2EaEENS1_15EpilogueDefaultEEEEEvvEEEEvNT_6ParamsE,"aw",@nobits
	.sectionflags	@""
	.align	16
	.zero		1024


//--------------------- .nv.shared.reserved.0     --------------------------
	.section	.nv.shared.reserved.0,"aw",@nobits
	.weak		__nv_reservedSMEM_offset_0_alias
	.size		__nv_reservedSMEM_offset_0_alias, 0, 0
	.other		__nv_reservedSMEM_offset_0_alias,@"STO_CUDA_RESERVED_SHARED STV_DEFAULT"
__nv_reservedSMEM_offset_0_alias:
	.zero		0


//--------------------- .nv.global                --------------------------
	.section	.nv.global,"aw",@nobits
.nv.global:
	.type		_ZN40_INTERNAL_ccae0241_4_k_cu_2f00da47_285534cute1_E,@object
	.size		_ZN40_INTERNAL_ccae0241_4_k_cu_2f00da47_285534cute1_E,(_ZN40_INTERNAL_ccae0241_4_k_cu_2f00da47_285534cuda3std3__45__cpo6cbeginE - _ZN40_INTERNAL_ccae0241_4_k_cu_2f00da47_285534cute1_E)
_ZN40_INTERNAL_ccae0241_4_k_cu_2f00da47_285534cute1_E:
	.zero		1
	.type		_ZN40_INTERNAL_ccae0241_4_k_cu_2f00da47_285534cuda3std3__45__cpo6cbeginE,@object
	.size		_ZN40_INTERNAL_ccae0241_4_k_cu_2f00da47_285534cuda3std3__45__cpo6cbeginE,(_ZN40_INTERNAL_ccae0241_4_k_cu_2f00da47_285534cuda3std3__48in_placeE - _ZN40_INTERNAL_ccae0241_4_k_cu_2f00da47_285534cuda3std3__45__cpo6cbeginE)
_ZN40_INTERNAL_ccae0241_4_k_cu_2f00da47_285534cuda3std3__45__cpo6cbeginE:
	.zero		1
	.type		_ZN40_INTERNAL_ccae0241_4_k_cu_2f00da47_285534cuda3std3__48in_placeE,@object
	.size		_ZN40_INTERNAL_ccae0241_4_k_cu_2f00da47_285534cuda3std3__48in_placeE,(_ZN40_INTERNAL_ccae0241_4_k_cu_2f00da47_285534cuda3std6ranges3__45__cpo9iter_moveE - _ZN40_INTERNAL_ccae0241_4_k_cu_2f00da47_285534cuda3std3__48in_placeE)
_ZN40_INTERNAL_ccae0241_4_k_cu_2f00da47_285534cuda3std3__48in_placeE:
	.zero		1
	.type		_ZN40_INTERNAL_ccae0241_4_k_cu_2f00da47_285534cuda3std6ranges3__45__cpo9iter_moveE,@object
	.size		_ZN40_INTERNAL_ccae0241_4_k_cu_2f00da47_285534cuda3std6ranges3__45__cpo9iter_moveE,(_ZN40_INTERNAL_ccae0241_4_k_cu_2f00da47_285534cuda3std3__45__cpo5beginE - _ZN40_INTERNAL_ccae0241_4_k_cu_2f00da47_285534cuda3std6ranges3__45__cpo9iter_moveE)
_ZN40_INTERNAL_ccae0241_4_k_cu_2f00da47_285534cuda3std6ranges3__45__cpo9iter_moveE:
	.zero		1
	.type		_ZN40_INTERNAL_ccae0241_4_k_cu_2f00da47_285534cuda3std3__45__cpo5beginE,@object
	.size		_ZN40_INTERNAL_ccae0241_4_k_cu_2f00da47_285534cuda3std3__45__cpo5beginE,(_ZN40_INTERNAL_ccae0241_4_k_cu_2f00da47_285534cuda3std3__442_GLOBAL__N__ccae0241_4_k_cu_2f00da47_285536ignoreE - _ZN40_INTERNAL_ccae0241_4_k_cu_2f00da47_285534cuda3std3__45__cpo5beginE)
_ZN40_INTERNAL_ccae0241_4_k_cu_2f00da47_285534cuda3std3__45__cpo5beginE:
	.zero		1
	.type		_ZN40_INTERNAL_ccae0241_4_k_cu_2f00da47_285534cuda3std3__442_GLOBAL__N__ccae0241_4_k_cu_2f00da47_285536ignoreE,@object
	.size		_ZN40_INTERNAL_ccae0241_4_k_cu_2f00da47_285534cuda3std3__442_GLOBAL__N__ccae0241_4_k_cu_2f00da47_285536ignoreE,(_ZN40_INTERNAL_ccae0241_4_k_cu_2f00da47_285534cute7productE - _ZN40_INTERNAL_ccae0241_4_k_cu_2f00da47_285534cuda3std3__442_GLOBAL__N__ccae0241_4_k_cu_2f00da47_285536ignoreE)
_ZN40_INTERNAL_ccae0241_4_k_cu_2f00da47_285534cuda3std3__442_GLOBAL__N__ccae0241_4_k_cu_2f00da47_285536ignoreE:
	.zero		1
	.type		_ZN40_INTERNAL_ccae0241_4_k_cu_2f00da47_285534cute7productE,@object
	.size		_ZN40_INTERNAL_ccae0241_4_k_cu_2f00da47_285534cute7productE,(_ZN40_INTERNAL_ccae0241_4_k_cu_2f00da47_285534cuda3std3__45__cpo3endE - _ZN40_INTERNAL_ccae0241_4_k_cu_2f00da47_285534cute7productE)
_ZN40_INTERNAL_ccae0241_4_k_cu_2f00da47_285534cute7productE:
	.zero		1
	.type		_ZN40_INTERNAL_ccae0241_4_k_cu_2f00da47_285534cuda3std3__45__cpo3endE,@object
	.size		_ZN40_INTERNAL_ccae0241_4_k_cu_2f00da47_285534cuda3std3__45__cpo3endE,(_ZN40_INTERNAL_ccae0241_4_k_cu_2f00da47_285534cuda3std3__419piecewise_constructE - _ZN40_INTERNAL_ccae0241_4_k_cu_2f00da47_285534cuda3std3__45__cpo3endE)
_ZN40_INTERNAL_ccae0241_4_k_cu_2f00da47_285534cuda3std3__45__cpo3endE:
	.zero		1
	.type		_ZN40_INTERNAL_ccae0241_4_k_cu_2f00da47_285534cuda3std3__419piecewise_constructE,@object
	.size		_ZN40_INTERNAL_ccae0241_4_k_cu_2f00da47_285534cuda3std3__419piecewise_constructE,(_ZN40_INTERNAL_ccae0241_4_k_cu_2f00da47_285534cuda3std3__45__cpo4cendE - _ZN40_INTERNAL_ccae0241_4_k_cu_2f00da47_285534cuda3std3__419piecewise_constructE)
_ZN40_INTERNAL_ccae0241_4_k_cu_2f00da47_285534cuda3std3__419piecewise_constructE:
	.zero		1
	.type		_ZN40_INTERNAL_ccae0241_4_k_cu_2f00da47_285534cuda3std3__45__cpo4cendE,@object
	.size		_ZN40_INTERNAL_ccae0241_4_k_cu_2f00da47_285534cuda3std3__45__cpo4cendE,(_ZN40_INTERNAL_ccae0241_4_k_cu_2f00da47_285534cuda3std6ranges3__45__cpo4swapE - _ZN40_INTERNAL_ccae0241_4_k_cu_2f00da47_285534cuda3std3__45__cpo4cendE)
_ZN40_INTERNAL_ccae0241_4_k_cu_2f00da47_285534cuda3std3__45__cpo4cendE:
	.zero		1
	.type		_ZN40_INTERNAL_ccae0241_4_k_cu_2f00da47_285534cuda3std6ranges3__45__cpo4swapE,@object
	.size		_ZN40_INTERNAL_ccae0241_4_k_cu_2f00da47_285534cuda3std6ranges3__45__cpo4swapE,(.L_8 - _ZN40_INTERNAL_ccae0241_4_k_cu_2f00da47_285534cuda3std6ranges3__45__cpo4swapE)
_ZN40_INTERNAL_ccae0241_4_k_cu_2f00da47_285534cuda3std6ranges3__45__cpo4swapE:
	.zero		1
.L_8:


//--------------------- .nv.constant0._ZN7cutlass13device_kernelINS_4gemm6kernel13GemmUniversalIN4cute5tupleIJiiiiEEENS1_10collective13CollectiveMmaINS1_34MainloopSm90TmaGmmaWarpSpecializedILi6ENS5_IJNS4_1CILi1EEESB_SB_EEENS1_35KernelTmaWarpSpecializedCooperativeEEENS5_IJNSA_ILi256EEENSA_ILi128EEENSA_ILi32EEEEEEaNS5_IJlSB_lEEEaSJ_NS4_8TiledMMAINS4_8MMA_AtomIJNS4_4SM904GMMA27MMA_64x128x32_S32S8S8_SS_TNEEEENS4_6LayoutINS5_IJNSA_ILi2EEESB_SB_EEENS5_IJSB_NSA_ILi0EEEST_EEEEENS5_IJNS4_10UnderscoreESW_SW_EEEEENS4_13SM90_TMA_LOADENS4_14ComposedLayoutINS4_7SwizzleILi1ELi4ELi3EEENS4_18smem_ptr_flag_bitsILi8EEENSQ_INS5_IJNSA_ILi8EEESH_EEENS5_IJSH_SB_EEEEEEEvNS4_8identityESZ_S19_vS1A_EENS_8epilogue10collective6detail29Sm90TmaWarpSpecializedAdapterINS1D_15DefaultEpilogueIaSJ_SJ_NS1C_6thread17LinearCombinationIaLi1EiiLNS1H_9ScaleType4KindE0ELNS_15FloatRoundStyleE2EaEENS1_15EpilogueDefaultEEEEEvvEEEEvNT_6ParamsE --------------------------
	.section	.nv.constant0._ZN7cutlass13device_kernelINS_4gemm6kernel13GemmUniversalIN4cute5tupleIJiiiiEEENS1_10collective13CollectiveMmaINS1_34MainloopSm90TmaGmmaWarpSpecializedILi6ENS5_IJNS4_1CILi1EEESB_SB_EEENS1_35KernelTmaWarpSpecializedCooperativeEEENS5_IJNSA_ILi256EEENSA_ILi128EEENSA_ILi32EEEEEEaNS5_IJlSB_lEEEaSJ_NS4_8TiledMMAINS4_8MMA_AtomIJNS4_4SM904GMMA27MMA_64x128x32_S32S8S8_SS_TNEEEENS4_6LayoutINS5_IJNSA_ILi2EEESB_SB_EEENS5_IJSB_NSA_ILi0EEEST_EEEEENS5_IJNS4_10UnderscoreESW_SW_EEEEENS4_13SM90_TMA_LOADENS4_14ComposedLayoutINS4_7SwizzleILi1ELi4ELi3EEENS4_18smem_ptr_flag_bitsILi8EEENSQ_INS5_IJNSA_ILi8EEESH_EEENS5_IJSH_SB_EEEEEEEvNS4_8identityESZ_S19_vS1A_EENS_8epilogue10collective6detail29Sm90TmaWarpSpecializedAdapterINS1D_15DefaultEpilogueIaSJ_SJ_NS1C_6thread17LinearCombinationIaLi1EiiLNS1H_9ScaleType4KindE0ELNS_15FloatRoundStyleE2EaEENS1_15EpilogueDefaultEEEEEvvEEEEvNT_6ParamsE,"a",@progbits
	.sectionflags	@""
	.align	4
.nv.constant0._ZN7cutlass13device_kernelINS_4gemm6kernel13GemmUniversalIN4cute5tupleIJiiiiEEENS1_10collective13CollectiveMmaINS1_34MainloopSm90TmaGmmaWarpSpecializedILi6ENS5_IJNS4_1CILi1EEESB_SB_EEENS1_35KernelTmaWarpSpecializedCooperativeEEENS5_IJNSA_ILi256EEENSA_ILi128EEENSA_ILi32EEEEEEaNS5_IJlSB_lEEEaSJ_NS4_8TiledMMAINS4_8MMA_AtomIJNS4_4SM904GMMA27MMA_64x128x32_S32S8S8_SS_TNEEEENS4_6LayoutINS5_IJNSA_ILi2EEESB_SB_EEENS5_IJSB_NSA_ILi0EEEST_EEEEENS5_IJNS4_10UnderscoreESW_SW_EEEEENS4_13SM90_TMA_LOADENS4_14ComposedLayoutINS4_7SwizzleILi1ELi4ELi3EEENS4_18smem_ptr_flag_bitsILi8EEENSQ_INS5_IJNSA_ILi8EEESH_EEENS5_IJSH_SB_EEEEEEEvNS4_8identityESZ_S19_vS1A_EENS_8epilogue10collective6detail29Sm90TmaWarpSpecializedAdapterINS1D_15DefaultEpilogueIaSJ_SJ_NS1C_6thread17LinearCombinationIaLi1EiiLNS1H_9ScaleType4KindE0ELNS_15FloatRoundStyleE2EaEENS1_15EpilogueDefaultEEEEEvvEEEEvNT_6ParamsE:
	.zero		1664


//--------------------- SYMBOLS --------------------------

	.type		.nv.reservedSmem.offset0,@object
	.size		.nv.reservedSmem.offset0,0x4
	.type		__assertfail,@function
